//
// Generated by NVIDIA NVVM Compiler
//
// Compiler Build ID: CL-36424714
// Cuda compilation tools, release 13.0, V13.0.88
// Based on NVVM 20.0.0
//

.version 9.0
.target sm_100
.address_size 64

	// .globl	_Z13matmul_kernelPfS_S_iii
// _ZZ17layer_norm_kernelPfS_S_S_iE11mean_shared has been demoted
// _ZZ17layer_norm_kernelPfS_S_S_iE10var_shared has been demoted
// _ZZ17layer_norm_kernelPfS_S_S_iE10sum_shared has been demoted
.extern .shared .align 16 .b8 shared_mem[];

.visible .entry _Z13matmul_kernelPfS_S_iii(
	.param .u64 .ptr .align 1 _Z13matmul_kernelPfS_S_iii_param_0,
	.param .u64 .ptr .align 1 _Z13matmul_kernelPfS_S_iii_param_1,
	.param .u64 .ptr .align 1 _Z13matmul_kernelPfS_S_iii_param_2,
	.param .u32 _Z13matmul_kernelPfS_S_iii_param_3,
	.param .u32 _Z13matmul_kernelPfS_S_iii_param_4,
	.param .u32 _Z13matmul_kernelPfS_S_iii_param_5
)
{
	.reg .pred 	%p<13>;
	.reg .b32 	%r<41>;
	.reg .b32 	%f<68>;
	.reg .b64 	%rd<53>;

	ld.param.u64 	%rd7, [_Z13matmul_kernelPfS_S_iii_param_0];
	ld.param.u64 	%rd8, [_Z13matmul_kernelPfS_S_iii_param_1];
	ld.param.u64 	%rd6, [_Z13matmul_kernelPfS_S_iii_param_2];
	ld.param.u32 	%r20, [_Z13matmul_kernelPfS_S_iii_param_3];
	ld.param.u32 	%r18, [_Z13matmul_kernelPfS_S_iii_param_4];
	ld.param.u32 	%r19, [_Z13matmul_kernelPfS_S_iii_param_5];
	cvta.to.global.u64 	%rd1, %rd8;
	cvta.to.global.u64 	%rd2, %rd7;
	mov.u32 	%r21, %ctaid.y;
	mov.u32 	%r22, %ntid.y;
	mov.u32 	%r23, %tid.y;
	mad.lo.s32 	%r1, %r21, %r22, %r23;
	mov.u32 	%r24, %ctaid.x;
	mov.u32 	%r25, %ntid.x;
	mov.u32 	%r26, %tid.x;
	mad.lo.s32 	%r2, %r24, %r25, %r26;
	setp.ge.s32 	%p1, %r1, %r20;
	setp.ge.s32 	%p2, %r2, %r18;
	or.pred  	%p3, %p1, %p2;
	@%p3 bra 	$L__BB0_14;
	setp.lt.s32 	%p4, %r19, 1;
	mov.f32 	%f67, 0f00000000;
	@%p4 bra 	$L__BB0_13;
	mul.lo.s32 	%r3, %r19, %r1;
	and.b32  	%r4, %r19, 7;
	setp.lt.u32 	%p5, %r19, 8;
	mov.f32 	%f67, 0f00000000;
	mov.b32 	%r39, 0;
	@%p5 bra 	$L__BB0_5;
	and.b32  	%r39, %r19, 2147483640;
	neg.s32 	%r37, %r39;
	shl.b32 	%r7, %r18, 3;
	mul.wide.u32 	%rd9, %r3, 4;
	add.s64 	%rd10, %rd9, %rd2;
	add.s64 	%rd52, %rd10, 16;
	mov.f32 	%f67, 0f00000000;
	mul.wide.s32 	%rd13, %r18, 4;
	mov.u32 	%r36, %r2;
$L__BB0_4:
	.pragma "nounroll";
	ld.global.f32 	%f17, [%rd52+-16];
	mul.wide.s32 	%rd11, %r36, 4;
	add.s64 	%rd12, %rd1, %rd11;
	ld.global.f32 	%f18, [%rd12];
	fma.rn.f32 	%f19, %f17, %f18, %f67;
	ld.global.f32 	%f20, [%rd52+-12];
	add.s64 	%rd14, %rd12, %rd13;
	ld.global.f32 	%f21, [%rd14];
	fma.rn.f32 	%f22, %f20, %f21, %f19;
	ld.global.f32 	%f23, [%rd52+-8];
	add.s64 	%rd15, %rd14, %rd13;
	ld.global.f32 	%f24, [%rd15];
	fma.rn.f32 	%f25, %f23, %f24, %f22;
	ld.global.f32 	%f26, [%rd52+-4];
	add.s64 	%rd16, %rd15, %rd13;
	ld.global.f32 	%f27, [%rd16];
	fma.rn.f32 	%f28, %f26, %f27, %f25;
	ld.global.f32 	%f29, [%rd52];
	add.s64 	%rd17, %rd16, %rd13;
	ld.global.f32 	%f30, [%rd17];
	fma.rn.f32 	%f31, %f29, %f30, %f28;
	ld.global.f32 	%f32, [%rd52+4];
	add.s64 	%rd18, %rd17, %rd13;
	ld.global.f32 	%f33, [%rd18];
	fma.rn.f32 	%f34, %f32, %f33, %f31;
	ld.global.f32 	%f35, [%rd52+8];
	add.s64 	%rd19, %rd18, %rd13;
	ld.global.f32 	%f36, [%rd19];
	fma.rn.f32 	%f37, %f35, %f36, %f34;
	ld.global.f32 	%f38, [%rd52+12];
	add.s64 	%rd20, %rd19, %rd13;
	ld.global.f32 	%f39, [%rd20];
	fma.rn.f32 	%f67, %f38, %f39, %f37;
	add.s32 	%r37, %r37, 8;
	add.s32 	%r36, %r36, %r7;
	add.s64 	%rd52, %rd52, 32;
	setp.ne.s32 	%p6, %r37, 0;
	@%p6 bra 	$L__BB0_4;
$L__BB0_5:
	setp.eq.s32 	%p7, %r4, 0;
	@%p7 bra 	$L__BB0_13;
	and.b32  	%r13, %r19, 3;
	setp.lt.u32 	%p8, %r4, 4;
	@%p8 bra 	$L__BB0_8;
	add.s32 	%r28, %r39, %r3;
	mul.wide.u32 	%rd21, %r28, 4;
	add.s64 	%rd22, %rd2, %rd21;
	ld.global.f32 	%f41, [%rd22];
	mad.lo.s32 	%r29, %r39, %r18, %r2;
	mul.wide.s32 	%rd23, %r29, 4;
	add.s64 	%rd24, %rd1, %rd23;
	ld.global.f32 	%f42, [%rd24];
	fma.rn.f32 	%f43, %f41, %f42, %f67;
	cvt.u64.u32 	%rd25, %r3;
	cvt.u64.u32 	%rd26, %r39;
	add.s64 	%rd27, %rd26, %rd25;
	shl.b64 	%rd28, %rd27, 2;
	add.s64 	%rd29, %rd2, %rd28;
	ld.global.f32 	%f44, [%rd29+4];
	mul.wide.s32 	%rd30, %r18, 4;
	add.s64 	%rd31, %rd24, %rd30;
	ld.global.f32 	%f45, [%rd31];
	fma.rn.f32 	%f46, %f44, %f45, %f43;
	ld.global.f32 	%f47, [%rd29+8];
	add.s64 	%rd32, %rd31, %rd30;
	ld.global.f32 	%f48, [%rd32];
	fma.rn.f32 	%f49, %f47, %f48, %f46;
	ld.global.f32 	%f50, [%rd29+12];
	add.s64 	%rd33, %rd32, %rd30;
	ld.global.f32 	%f51, [%rd33];
	fma.rn.f32 	%f67, %f50, %f51, %f49;
	add.s32 	%r39, %r39, 4;
$L__BB0_8:
	setp.eq.s32 	%p9, %r13, 0;
	@%p9 bra 	$L__BB0_13;
	setp.eq.s32 	%p10, %r13, 1;
	@%p10 bra 	$L__BB0_11;
	add.s32 	%r30, %r39, %r3;
	mul.wide.u32 	%rd34, %r30, 4;
	add.s64 	%rd35, %rd2, %rd34;
	ld.global.f32 	%f53, [%rd35];
	mad.lo.s32 	%r31, %r39, %r18, %r2;
	mul.wide.s32 	%rd36, %r31, 4;
	add.s64 	%rd37, %rd1, %rd36;
	ld.global.f32 	%f54, [%rd37];
	fma.rn.f32 	%f55, %f53, %f54, %f67;
	cvt.u64.u32 	%rd38, %r3;
	cvt.u64.u32 	%rd39, %r39;
	add.s64 	%rd40, %rd39, %rd38;
	shl.b64 	%rd41, %rd40, 2;
	add.s64 	%rd42, %rd2, %rd41;
	ld.global.f32 	%f56, [%rd42+4];
	mul.wide.s32 	%rd43, %r18, 4;
	add.s64 	%rd44, %rd37, %rd43;
	ld.global.f32 	%f57, [%rd44];
	fma.rn.f32 	%f67, %f56, %f57, %f55;
	add.s32 	%r39, %r39, 2;
$L__BB0_11:
	and.b32  	%r32, %r19, 1;
	setp.eq.b32 	%p11, %r32, 1;
	not.pred 	%p12, %p11;
	@%p12 bra 	$L__BB0_13;
	add.s32 	%r33, %r39, %r3;
	mul.wide.u32 	%rd45, %r33, 4;
	add.s64 	%rd46, %rd2, %rd45;
	ld.global.f32 	%f58, [%rd46];
	mad.lo.s32 	%r34, %r39, %r18, %r2;
	mul.wide.s32 	%rd47, %r34, 4;
	add.s64 	%rd48, %rd1, %rd47;
	ld.global.f32 	%f59, [%rd48];
	fma.rn.f32 	%f67, %f58, %f59, %f67;
$L__BB0_13:
	mad.lo.s32 	%r35, %r18, %r1, %r2;
	cvta.to.global.u64 	%rd49, %rd6;
	mul.wide.s32 	%rd50, %r35, 4;
	add.s64 	%rd51, %rd49, %rd50;
	st.global.f32 	[%rd51], %f67;
$L__BB0_14:
	ret;

}
	// .globl	_Z17layer_norm_kernelPfS_S_S_i
.visible .entry _Z17layer_norm_kernelPfS_S_S_i(
	.param .u64 .ptr .align 1 _Z17layer_norm_kernelPfS_S_S_i_param_0,
	.param .u64 .ptr .align 1 _Z17layer_norm_kernelPfS_S_S_i_param_1,
	.param .u64 .ptr .align 1 _Z17layer_norm_kernelPfS_S_S_i_param_2,
	.param .u64 .ptr .align 1 _Z17layer_norm_kernelPfS_S_S_i_param_3,
	.param .u32 _Z17layer_norm_kernelPfS_S_S_i_param_4
)
{
	.reg .pred 	%p<15>;
	.reg .b32 	%r<35>;
	.reg .b32 	%f<41>;
	.reg .b64 	%rd<19>;
	// demoted variable
	.shared .align 4 .f32 _ZZ17layer_norm_kernelPfS_S_S_iE11mean_shared;
	// demoted variable
	.shared .align 4 .f32 _ZZ17layer_norm_kernelPfS_S_S_iE10var_shared;
	// demoted variable
	.shared .align 4 .b8 _ZZ17layer_norm_kernelPfS_S_S_iE10sum_shared[1024];
	ld.param.u64 	%rd8, [_Z17layer_norm_kernelPfS_S_S_i_param_0];
	ld.param.u64 	%rd5, [_Z17layer_norm_kernelPfS_S_S_i_param_1];
	ld.param.u64 	%rd6, [_Z17layer_norm_kernelPfS_S_S_i_param_2];
	ld.param.u64 	%rd7, [_Z17layer_norm_kernelPfS_S_S_i_param_3];
	ld.param.u32 	%r16, [_Z17layer_norm_kernelPfS_S_S_i_param_4];
	cvta.to.global.u64 	%rd1, %rd8;
	mov.u32 	%r17, %ctaid.x;
	mov.u32 	%r18, %ctaid.y;
	mov.u32 	%r19, %nctaid.y;
	mad.lo.s32 	%r20, %r17, %r19, %r18;
	mul.lo.s32 	%r1, %r16, %r20;
	mov.u32 	%r34, %tid.x;
	setp.ge.s32 	%p1, %r34, %r16;
	mov.f32 	%f38, 0f00000000;
	@%p1 bra 	$L__BB1_3;
	mov.f32 	%f38, 0f00000000;
	mov.u32 	%r3, %ntid.x;
	mov.u32 	%r30, %r34;
$L__BB1_2:
	add.s32 	%r21, %r30, %r1;
	mul.wide.s32 	%rd9, %r21, 4;
	add.s64 	%rd10, %rd1, %rd9;
	ld.global.f32 	%f12, [%rd10];
	add.f32 	%f38, %f38, %f12;
	add.s32 	%r30, %r30, %r3;
	setp.lt.s32 	%p2, %r30, %r16;
	@%p2 bra 	$L__BB1_2;
$L__BB1_3:
	shl.b32 	%r22, %r34, 2;
	mov.u32 	%r23, _ZZ17layer_norm_kernelPfS_S_S_iE10sum_shared;
	add.s32 	%r6, %r23, %r22;
	st.shared.f32 	[%r6], %f38;
	bar.sync 	0;
	mov.u32 	%r7, %ntid.x;
	setp.lt.u32 	%p3, %r7, 2;
	@%p3 bra 	$L__BB1_8;
	mov.u32 	%r31, %r7;
$L__BB1_5:
	shr.u32 	%r9, %r31, 1;
	setp.ge.u32 	%p4, %r34, %r9;
	@%p4 bra 	$L__BB1_7;
	shl.b32 	%r24, %r9, 2;
	add.s32 	%r25, %r6, %r24;
	ld.shared.f32 	%f13, [%r25];
	ld.shared.f32 	%f14, [%r6];
	add.f32 	%f15, %f13, %f14;
	st.shared.f32 	[%r6], %f15;
$L__BB1_7:
	bar.sync 	0;
	setp.gt.u32 	%p5, %r31, 3;
	mov.u32 	%r31, %r9;
	@%p5 bra 	$L__BB1_5;
$L__BB1_8:
	setp.ne.s32 	%p6, %r34, 0;
	@%p6 bra 	$L__BB1_10;
	ld.shared.f32 	%f16, [_ZZ17layer_norm_kernelPfS_S_S_iE10sum_shared];
	cvt.rn.f32.s32 	%f17, %r16;
	div.rn.f32 	%f18, %f16, %f17;
	st.shared.f32 	[_ZZ17layer_norm_kernelPfS_S_S_iE11mean_shared], %f18;
$L__BB1_10:
	setp.ge.s32 	%p7, %r34, %r16;
	bar.sync 	0;
	mov.f32 	%f40, 0f00000000;
	@%p7 bra 	$L__BB1_13;
	mov.f32 	%f40, 0f00000000;
	ld.shared.f32 	%f4, [_ZZ17layer_norm_kernelPfS_S_S_iE11mean_shared];
	mov.u32 	%r32, %r34;
$L__BB1_12:
	add.s32 	%r26, %r32, %r1;
	mul.wide.s32 	%rd11, %r26, 4;
	add.s64 	%rd12, %rd1, %rd11;
	ld.global.f32 	%f21, [%rd12];
	sub.f32 	%f22, %f21, %f4;
	fma.rn.f32 	%f40, %f22, %f22, %f40;
	add.s32 	%r32, %r32, %r7;
	setp.lt.s32 	%p8, %r32, %r16;
	@%p8 bra 	$L__BB1_12;
$L__BB1_13:
	setp.lt.u32 	%p9, %r7, 2;
	st.shared.f32 	[%r6], %f40;
	bar.sync 	0;
	@%p9 bra 	$L__BB1_18;
	mov.u32 	%r33, %r7;
$L__BB1_15:
	shr.u32 	%r13, %r33, 1;
	setp.ge.u32 	%p10, %r34, %r13;
	@%p10 bra 	$L__BB1_17;
	shl.b32 	%r27, %r13, 2;
	add.s32 	%r28, %r6, %r27;
	ld.shared.f32 	%f23, [%r28];
	ld.shared.f32 	%f24, [%r6];
	add.f32 	%f25, %f23, %f24;
	st.shared.f32 	[%r6], %f25;
$L__BB1_17:
	bar.sync 	0;
	setp.gt.u32 	%p11, %r33, 3;
	mov.u32 	%r33, %r13;
	@%p11 bra 	$L__BB1_15;
$L__BB1_18:
	setp.ne.s32 	%p12, %r34, 0;
	@%p12 bra 	$L__BB1_20;
	ld.shared.f32 	%f26, [_ZZ17layer_norm_kernelPfS_S_S_iE10sum_shared];
	cvt.rn.f32.s32 	%f27, %r16;
	div.rn.f32 	%f28, %f26, %f27;
	st.shared.f32 	[_ZZ17layer_norm_kernelPfS_S_S_iE10var_shared], %f28;
$L__BB1_20:
	setp.ge.s32 	%p13, %r34, %r16;
	bar.sync 	0;
	@%p13 bra 	$L__BB1_23;
	ld.shared.f32 	%f8, [_ZZ17layer_norm_kernelPfS_S_S_iE11mean_shared];
	ld.shared.f32 	%f29, [_ZZ17layer_norm_kernelPfS_S_S_iE10var_shared];
	add.f32 	%f30, %f29, 0f3727C5AC;
	sqrt.rn.f32 	%f9, %f30;
	cvta.to.global.u64 	%rd2, %rd6;
	cvta.to.global.u64 	%rd3, %rd7;
	cvta.to.global.u64 	%rd4, %rd5;
$L__BB1_22:
	add.s32 	%r29, %r34, %r1;
	mul.wide.s32 	%rd13, %r29, 4;
	add.s64 	%rd14, %rd1, %rd13;
	ld.global.f32 	%f31, [%rd14];
	sub.f32 	%f32, %f31, %f8;
	div.rn.f32 	%f33, %f32, %f9;
	mul.wide.s32 	%rd15, %r34, 4;
	add.s64 	%rd16, %rd2, %rd15;
	ld.global.f32 	%f34, [%rd16];
	add.s64 	%rd17, %rd3, %rd15;
	ld.global.f32 	%f35, [%rd17];
	fma.rn.f32 	%f36, %f34, %f33, %f35;
	add.s64 	%rd18, %rd4, %rd13;
	st.global.f32 	[%rd18], %f36;
	add.s32 	%r34, %r34, %r7;
	setp.lt.s32 	%p14, %r34, %r16;
	@%p14 bra 	$L__BB1_22;
$L__BB1_23:
	ret;

}
	// .globl	_Z11gelu_kernelPfS_i
.visible .entry _Z11gelu_kernelPfS_i(
	.param .u64 .ptr .align 1 _Z11gelu_kernelPfS_i_param_0,
	.param .u64 .ptr .align 1 _Z11gelu_kernelPfS_i_param_1,
	.param .u32 _Z11gelu_kernelPfS_i_param_2
)
{
	.reg .pred 	%p<4>;
	.reg .b32 	%r<6>;
	.reg .b32 	%f<24>;
	.reg .b64 	%rd<8>;

	ld.param.u64 	%rd1, [_Z11gelu_kernelPfS_i_param_0];
	ld.param.u64 	%rd2, [_Z11gelu_kernelPfS_i_param_1];
	ld.param.u32 	%r2, [_Z11gelu_kernelPfS_i_param_2];
	mov.u32 	%r3, %ctaid.x;
	mov.u32 	%r4, %ntid.x;
	mov.u32 	%r5, %tid.x;
	mad.lo.s32 	%r1, %r3, %r4, %r5;
	setp.ge.s32 	%p1, %r1, %r2;
	@%p1 bra 	$L__BB2_2;
	cvta.to.global.u64 	%rd3, %rd1;
	cvta.to.global.u64 	%rd4, %rd2;
	mul.wide.s32 	%rd5, %r1, 4;
	add.s64 	%rd6, %rd3, %rd5;
	ld.global.f32 	%f1, [%rd6];
	mul.f32 	%f2, %f1, 0f3F000000;
	mul.f32 	%f3, %f1, 0f3D372713;
	mul.f32 	%f4, %f1, %f3;
	fma.rn.f32 	%f5, %f1, %f4, %f1;
	mul.f32 	%f6, %f5, 0f3F4C422A;
	abs.f32 	%f7, %f6;
	mul.f32 	%f8, %f7, 0f4038AA3B;
	ex2.approx.ftz.f32 	%f9, %f8;
	add.f32 	%f10, %f9, 0f3F800000;
	rcp.approx.ftz.f32 	%f11, %f10;
	fma.rn.f32 	%f12, %f11, 0fC0000000, 0f3F800000;
	setp.ge.f32 	%p2, %f7, 0f41102CB4;
	selp.f32 	%f13, 0f3F800000, %f12, %p2;
	copysign.f32 	%f14, %f6, %f13;
	mul.f32 	%f15, %f6, %f6;
	fma.rn.f32 	%f16, %f15, 0f3C80F082, 0fBD563CAE;
	fma.rn.f32 	%f17, %f16, %f15, 0f3E085941;
	fma.rn.f32 	%f18, %f17, %f15, 0fBEAAA9ED;
	fma.rn.f32 	%f19, %f18, %f15, 0f00000000;
	fma.rn.f32 	%f20, %f19, %f6, %f6;
	setp.ge.f32 	%p3, %f7, 0f3F19999A;
	selp.f32 	%f21, %f14, %f20, %p3;
	add.f32 	%f22, %f21, 0f3F800000;
	mul.f32 	%f23, %f2, %f22;
	add.s64 	%rd7, %rd4, %rd5;
	st.global.f32 	[%rd7], %f23;
$L__BB2_2:
	ret;

}
	// .globl	_Z21self_attention_kernelPfS_S_S_iiii
.visible .entry _Z21self_attention_kernelPfS_S_S_iiii(
	.param .u64 .ptr .align 1 _Z21self_attention_kernelPfS_S_S_iiii_param_0,
	.param .u64 .ptr .align 1 _Z21self_attention_kernelPfS_S_S_iiii_param_1,
	.param .u64 .ptr .align 1 _Z21self_attention_kernelPfS_S_S_iiii_param_2,
	.param .u64 .ptr .align 1 _Z21self_attention_kernelPfS_S_S_iiii_param_3,
	.param .u32 _Z21self_attention_kernelPfS_S_S_iiii_param_4,
	.param .u32 _Z21self_attention_kernelPfS_S_S_iiii_param_5,
	.param .u32 _Z21self_attention_kernelPfS_S_S_iiii_param_6,
	.param .u32 _Z21self_attention_kernelPfS_S_S_iiii_param_7
)
{
	.reg .pred 	%p<80>;
	.reg .b32 	%r<386>;
	.reg .b32 	%f<428>;
	.reg .b64 	%rd<65>;

	ld.param.u64 	%rd7, [_Z21self_attention_kernelPfS_S_S_iiii_param_0];
	ld.param.u64 	%rd8, [_Z21self_attention_kernelPfS_S_S_iiii_param_1];
	ld.param.u64 	%rd9, [_Z21self_attention_kernelPfS_S_S_iiii_param_2];
	ld.param.u64 	%rd10, [_Z21self_attention_kernelPfS_S_S_iiii_param_3];
	ld.param.u32 	%r131, [_Z21self_attention_kernelPfS_S_S_iiii_param_5];
	ld.param.u32 	%r132, [_Z21self_attention_kernelPfS_S_S_iiii_param_6];
	ld.param.u32 	%r133, [_Z21self_attention_kernelPfS_S_S_iiii_param_7];
	cvta.to.global.u64 	%rd1, %rd8;
	cvta.to.global.u64 	%rd2, %rd7;
	cvta.to.global.u64 	%rd3, %rd9;
	cvta.to.global.u64 	%rd4, %rd10;
	mov.u32 	%r1, %ctaid.z;
	mov.u32 	%r2, %ctaid.y;
	mov.u32 	%r134, %ctaid.x;
	mov.u32 	%r135, %ntid.x;
	mov.u32 	%r3, %tid.x;
	mad.lo.s32 	%r4, %r134, %r135, %r3;
	setp.ge.s32 	%p1, %r4, %r131;
	@%p1 bra 	$L__BB3_88;
	ld.param.u32 	%r322, [_Z21self_attention_kernelPfS_S_S_iiii_param_5];
	setp.lt.s32 	%p2, %r322, 1;
	mov.f32 	%f412, 0fC61C4000;
	@%p2 bra 	$L__BB3_41;
	ld.param.u32 	%r323, [_Z21self_attention_kernelPfS_S_S_iiii_param_5];
	setp.lt.s32 	%p3, %r132, 1;
	mul.lo.s32 	%r5, %r323, %r1;
	add.s32 	%r136, %r5, %r4;
	mad.lo.s32 	%r137, %r136, %r133, %r2;
	mul.lo.s32 	%r6, %r137, %r132;
	cvt.rn.f32.s32 	%f52, %r132;
	sqrt.rn.f32 	%f1, %f52;
	mul.lo.s32 	%r7, %r323, %r3;
	@%p3 bra 	$L__BB3_18;
	add.s32 	%r8, %r132, -1;
	and.b32  	%r9, %r132, 15;
	add.s32 	%r10, %r9, -1;
	and.b32  	%r11, %r132, 7;
	add.s32 	%r12, %r11, -1;
	and.b32  	%r13, %r132, 2147483632;
	and.b32  	%r14, %r132, 3;
	mov.b32 	%r346, 0;
$L__BB3_4:
	setp.lt.u32 	%p27, %r8, 15;
	add.s32 	%r168, %r346, %r5;
	mad.lo.s32 	%r169, %r168, %r133, %r2;
	mul.lo.s32 	%r16, %r169, %r132;
	mov.f32 	%f404, 0f00000000;
	mov.b32 	%r349, 0;
	@%p27 bra 	$L__BB3_7;
	mov.f32 	%f404, 0f00000000;
	mov.b32 	%r347, 0;
$L__BB3_6:
	.pragma "nounroll";
	add.s32 	%r171, %r347, %r6;
	add.s32 	%r172, %r347, %r16;
	mul.wide.s32 	%rd11, %r171, 4;
	add.s64 	%rd12, %rd2, %rd11;
	ld.global.f32 	%f72, [%rd12];
	mul.wide.s32 	%rd13, %r172, 4;
	add.s64 	%rd14, %rd1, %rd13;
	ld.global.f32 	%f73, [%rd14];
	fma.rn.f32 	%f74, %f72, %f73, %f404;
	ld.global.f32 	%f75, [%rd12+4];
	ld.global.f32 	%f76, [%rd14+4];
	fma.rn.f32 	%f77, %f75, %f76, %f74;
	ld.global.f32 	%f78, [%rd12+8];
	ld.global.f32 	%f79, [%rd14+8];
	fma.rn.f32 	%f80, %f78, %f79, %f77;
	ld.global.f32 	%f81, [%rd12+12];
	ld.global.f32 	%f82, [%rd14+12];
	fma.rn.f32 	%f83, %f81, %f82, %f80;
	ld.global.f32 	%f84, [%rd12+16];
	ld.global.f32 	%f85, [%rd14+16];
	fma.rn.f32 	%f86, %f84, %f85, %f83;
	ld.global.f32 	%f87, [%rd12+20];
	ld.global.f32 	%f88, [%rd14+20];
	fma.rn.f32 	%f89, %f87, %f88, %f86;
	ld.global.f32 	%f90, [%rd12+24];
	ld.global.f32 	%f91, [%rd14+24];
	fma.rn.f32 	%f92, %f90, %f91, %f89;
	ld.global.f32 	%f93, [%rd12+28];
	ld.global.f32 	%f94, [%rd14+28];
	fma.rn.f32 	%f95, %f93, %f94, %f92;
	ld.global.f32 	%f96, [%rd12+32];
	ld.global.f32 	%f97, [%rd14+32];
	fma.rn.f32 	%f98, %f96, %f97, %f95;
	ld.global.f32 	%f99, [%rd12+36];
	ld.global.f32 	%f100, [%rd14+36];
	fma.rn.f32 	%f101, %f99, %f100, %f98;
	ld.global.f32 	%f102, [%rd12+40];
	ld.global.f32 	%f103, [%rd14+40];
	fma.rn.f32 	%f104, %f102, %f103, %f101;
	ld.global.f32 	%f105, [%rd12+44];
	ld.global.f32 	%f106, [%rd14+44];
	fma.rn.f32 	%f107, %f105, %f106, %f104;
	ld.global.f32 	%f108, [%rd12+48];
	ld.global.f32 	%f109, [%rd14+48];
	fma.rn.f32 	%f110, %f108, %f109, %f107;
	ld.global.f32 	%f111, [%rd12+52];
	ld.global.f32 	%f112, [%rd14+52];
	fma.rn.f32 	%f113, %f111, %f112, %f110;
	ld.global.f32 	%f114, [%rd12+56];
	ld.global.f32 	%f115, [%rd14+56];
	fma.rn.f32 	%f116, %f114, %f115, %f113;
	ld.global.f32 	%f117, [%rd12+60];
	ld.global.f32 	%f118, [%rd14+60];
	fma.rn.f32 	%f404, %f117, %f118, %f116;
	add.s32 	%r347, %r347, 16;
	setp.ne.s32 	%p28, %r347, %r13;
	mov.u32 	%r349, %r13;
	@%p28 bra 	$L__BB3_6;
$L__BB3_7:
	setp.eq.s32 	%p29, %r9, 0;
	@%p29 bra 	$L__BB3_17;
	setp.lt.u32 	%p30, %r10, 7;
	@%p30 bra 	$L__BB3_10;
	add.s32 	%r173, %r349, %r6;
	add.s32 	%r174, %r349, %r16;
	mul.wide.s32 	%rd15, %r173, 4;
	add.s64 	%rd16, %rd2, %rd15;
	ld.global.f32 	%f120, [%rd16];
	mul.wide.s32 	%rd17, %r174, 4;
	add.s64 	%rd18, %rd1, %rd17;
	ld.global.f32 	%f121, [%rd18];
	fma.rn.f32 	%f122, %f120, %f121, %f404;
	ld.global.f32 	%f123, [%rd16+4];
	ld.global.f32 	%f124, [%rd18+4];
	fma.rn.f32 	%f125, %f123, %f124, %f122;
	ld.global.f32 	%f126, [%rd16+8];
	ld.global.f32 	%f127, [%rd18+8];
	fma.rn.f32 	%f128, %f126, %f127, %f125;
	ld.global.f32 	%f129, [%rd16+12];
	ld.global.f32 	%f130, [%rd18+12];
	fma.rn.f32 	%f131, %f129, %f130, %f128;
	ld.global.f32 	%f132, [%rd16+16];
	ld.global.f32 	%f133, [%rd18+16];
	fma.rn.f32 	%f134, %f132, %f133, %f131;
	ld.global.f32 	%f135, [%rd16+20];
	ld.global.f32 	%f136, [%rd18+20];
	fma.rn.f32 	%f137, %f135, %f136, %f134;
	ld.global.f32 	%f138, [%rd16+24];
	ld.global.f32 	%f139, [%rd18+24];
	fma.rn.f32 	%f140, %f138, %f139, %f137;
	ld.global.f32 	%f141, [%rd16+28];
	ld.global.f32 	%f142, [%rd18+28];
	fma.rn.f32 	%f404, %f141, %f142, %f140;
	add.s32 	%r349, %r349, 8;
$L__BB3_10:
	setp.eq.s32 	%p31, %r11, 0;
	@%p31 bra 	$L__BB3_17;
	setp.lt.u32 	%p32, %r12, 3;
	@%p32 bra 	$L__BB3_13;
	add.s32 	%r175, %r349, %r6;
	add.s32 	%r176, %r349, %r16;
	mul.wide.s32 	%rd19, %r175, 4;
	add.s64 	%rd20, %rd2, %rd19;
	ld.global.f32 	%f144, [%rd20];
	mul.wide.s32 	%rd21, %r176, 4;
	add.s64 	%rd22, %rd1, %rd21;
	ld.global.f32 	%f145, [%rd22];
	fma.rn.f32 	%f146, %f144, %f145, %f404;
	ld.global.f32 	%f147, [%rd20+4];
	ld.global.f32 	%f148, [%rd22+4];
	fma.rn.f32 	%f149, %f147, %f148, %f146;
	ld.global.f32 	%f150, [%rd20+8];
	ld.global.f32 	%f151, [%rd22+8];
	fma.rn.f32 	%f152, %f150, %f151, %f149;
	ld.global.f32 	%f153, [%rd20+12];
	ld.global.f32 	%f154, [%rd22+12];
	fma.rn.f32 	%f404, %f153, %f154, %f152;
	add.s32 	%r349, %r349, 4;
$L__BB3_13:
	setp.eq.s32 	%p33, %r14, 0;
	@%p33 bra 	$L__BB3_17;
	setp.eq.s32 	%p34, %r14, 1;
	add.s32 	%r177, %r349, %r6;
	add.s32 	%r178, %r349, %r16;
	mul.wide.s32 	%rd23, %r177, 4;
	add.s64 	%rd5, %rd2, %rd23;
	ld.global.f32 	%f155, [%rd5];
	mul.wide.s32 	%rd24, %r178, 4;
	add.s64 	%rd6, %rd1, %rd24;
	ld.global.f32 	%f156, [%rd6];
	fma.rn.f32 	%f404, %f155, %f156, %f404;
	@%p34 bra 	$L__BB3_17;
	setp.eq.s32 	%p35, %r14, 2;
	ld.global.f32 	%f157, [%rd5+4];
	ld.global.f32 	%f158, [%rd6+4];
	fma.rn.f32 	%f404, %f157, %f158, %f404;
	@%p35 bra 	$L__BB3_17;
	ld.global.f32 	%f159, [%rd5+8];
	ld.global.f32 	%f160, [%rd6+8];
	fma.rn.f32 	%f404, %f159, %f160, %f404;
$L__BB3_17:
	ld.param.u32 	%r328, [_Z21self_attention_kernelPfS_S_S_iiii_param_5];
	div.rn.f32 	%f161, %f404, %f1;
	add.s32 	%r179, %r346, %r7;
	shl.b32 	%r180, %r179, 2;
	mov.u32 	%r181, shared_mem;
	add.s32 	%r182, %r181, %r180;
	setp.gt.s32 	%p36, %r346, %r4;
	selp.f32 	%f162, 0fC61C4000, %f161, %p36;
	st.shared.f32 	[%r182], %f162;
	add.s32 	%r346, %r346, 1;
	setp.eq.s32 	%p37, %r346, %r328;
	@%p37 bra 	$L__BB3_29;
	bra.uni 	$L__BB3_4;
$L__BB3_18:
	ld.param.u32 	%r324, [_Z21self_attention_kernelPfS_S_S_iiii_param_5];
	mov.f32 	%f53, 0f00000000;
	div.rn.f32 	%f16, %f53, %f1;
	add.s32 	%r139, %r324, -1;
	and.b32  	%r25, %r324, 7;
	setp.lt.u32 	%p4, %r139, 7;
	mov.b32 	%r353, 0;
	@%p4 bra 	$L__BB3_21;
	ld.param.u32 	%r325, [_Z21self_attention_kernelPfS_S_S_iiii_param_5];
	and.b32  	%r353, %r325, 2147483640;
	mov.b32 	%r351, 0;
	mov.u32 	%r143, shared_mem;
$L__BB3_20:
	.pragma "nounroll";
	add.s32 	%r141, %r351, %r7;
	shl.b32 	%r142, %r141, 2;
	add.s32 	%r144, %r143, %r142;
	setp.gt.s32 	%p5, %r351, %r4;
	selp.f32 	%f54, 0fC61C4000, %f16, %p5;
	st.shared.f32 	[%r144], %f54;
	setp.lt.s32 	%p6, %r351, %r4;
	selp.f32 	%f55, %f16, 0fC61C4000, %p6;
	st.shared.f32 	[%r144+4], %f55;
	add.s32 	%r145, %r351, 2;
	setp.gt.s32 	%p7, %r145, %r4;
	selp.f32 	%f56, 0fC61C4000, %f16, %p7;
	st.shared.f32 	[%r144+8], %f56;
	add.s32 	%r146, %r351, 3;
	setp.gt.s32 	%p8, %r146, %r4;
	selp.f32 	%f57, 0fC61C4000, %f16, %p8;
	st.shared.f32 	[%r144+12], %f57;
	add.s32 	%r147, %r351, 4;
	setp.gt.s32 	%p9, %r147, %r4;
	selp.f32 	%f58, 0fC61C4000, %f16, %p9;
	st.shared.f32 	[%r144+16], %f58;
	add.s32 	%r148, %r351, 5;
	setp.gt.s32 	%p10, %r148, %r4;
	selp.f32 	%f59, 0fC61C4000, %f16, %p10;
	st.shared.f32 	[%r144+20], %f59;
	add.s32 	%r149, %r351, 6;
	setp.gt.s32 	%p11, %r149, %r4;
	selp.f32 	%f60, 0fC61C4000, %f16, %p11;
	st.shared.f32 	[%r144+24], %f60;
	add.s32 	%r150, %r351, 7;
	setp.gt.s32 	%p12, %r150, %r4;
	selp.f32 	%f61, 0fC61C4000, %f16, %p12;
	st.shared.f32 	[%r144+28], %f61;
	add.s32 	%r351, %r351, 8;
	setp.ne.s32 	%p13, %r351, %r353;
	@%p13 bra 	$L__BB3_20;
$L__BB3_21:
	setp.eq.s32 	%p14, %r25, 0;
	@%p14 bra 	$L__BB3_29;
	ld.param.u32 	%r326, [_Z21self_attention_kernelPfS_S_S_iiii_param_5];
	and.b32  	%r30, %r326, 3;
	setp.lt.u32 	%p15, %r25, 4;
	@%p15 bra 	$L__BB3_24;
	add.s32 	%r151, %r353, %r7;
	shl.b32 	%r152, %r151, 2;
	mov.u32 	%r153, shared_mem;
	add.s32 	%r154, %r153, %r152;
	setp.gt.s32 	%p16, %r353, %r4;
	selp.f32 	%f62, 0fC61C4000, %f16, %p16;
	st.shared.f32 	[%r154], %f62;
	setp.lt.s32 	%p17, %r353, %r4;
	selp.f32 	%f63, %f16, 0fC61C4000, %p17;
	st.shared.f32 	[%r154+4], %f63;
	add.s32 	%r155, %r353, 2;
	setp.gt.s32 	%p18, %r155, %r4;
	selp.f32 	%f64, 0fC61C4000, %f16, %p18;
	st.shared.f32 	[%r154+8], %f64;
	add.s32 	%r156, %r353, 3;
	setp.gt.s32 	%p19, %r156, %r4;
	selp.f32 	%f65, 0fC61C4000, %f16, %p19;
	st.shared.f32 	[%r154+12], %f65;
	add.s32 	%r353, %r353, 4;
$L__BB3_24:
	setp.eq.s32 	%p20, %r30, 0;
	@%p20 bra 	$L__BB3_29;
	setp.eq.s32 	%p21, %r30, 1;
	@%p21 bra 	$L__BB3_27;
	add.s32 	%r157, %r353, %r7;
	shl.b32 	%r158, %r157, 2;
	mov.u32 	%r159, shared_mem;
	add.s32 	%r160, %r159, %r158;
	setp.gt.s32 	%p22, %r353, %r4;
	selp.f32 	%f66, 0fC61C4000, %f16, %p22;
	st.shared.f32 	[%r160], %f66;
	setp.lt.s32 	%p23, %r353, %r4;
	selp.f32 	%f67, %f16, 0fC61C4000, %p23;
	st.shared.f32 	[%r160+4], %f67;
	add.s32 	%r353, %r353, 2;
$L__BB3_27:
	ld.param.u32 	%r327, [_Z21self_attention_kernelPfS_S_S_iiii_param_5];
	and.b32  	%r161, %r327, 1;
	setp.eq.b32 	%p24, %r161, 1;
	not.pred 	%p25, %p24;
	@%p25 bra 	$L__BB3_29;
	add.s32 	%r162, %r353, %r7;
	shl.b32 	%r163, %r162, 2;
	mov.u32 	%r164, shared_mem;
	add.s32 	%r165, %r164, %r163;
	setp.gt.s32 	%p26, %r353, %r4;
	selp.f32 	%f68, 0fC61C4000, %f16, %p26;
	st.shared.f32 	[%r165], %f68;
$L__BB3_29:
	ld.param.u32 	%r329, [_Z21self_attention_kernelPfS_S_S_iiii_param_5];
	add.s32 	%r184, %r329, -1;
	and.b32  	%r35, %r329, 15;
	setp.lt.u32 	%p38, %r184, 15;
	mov.f32 	%f412, 0fC61C4000;
	mov.b32 	%r355, 0;
	@%p38 bra 	$L__BB3_32;
	ld.param.u32 	%r330, [_Z21self_attention_kernelPfS_S_S_iiii_param_5];
	and.b32  	%r355, %r330, 2147483632;
	mov.f32 	%f412, 0fC61C4000;
	mov.b32 	%r360, 0;
	mov.u32 	%r188, shared_mem;
$L__BB3_31:
	.pragma "nounroll";
	add.s32 	%r186, %r360, %r7;
	shl.b32 	%r187, %r186, 2;
	add.s32 	%r189, %r188, %r187;
	ld.shared.f32 	%f166, [%r189];
	max.f32 	%f167, %f412, %f166;
	ld.shared.f32 	%f168, [%r189+4];
	max.f32 	%f169, %f167, %f168;
	ld.shared.f32 	%f170, [%r189+8];
	max.f32 	%f171, %f169, %f170;
	ld.shared.f32 	%f172, [%r189+12];
	max.f32 	%f173, %f171, %f172;
	ld.shared.f32 	%f174, [%r189+16];
	max.f32 	%f175, %f173, %f174;
	ld.shared.f32 	%f176, [%r189+20];
	max.f32 	%f177, %f175, %f176;
	ld.shared.f32 	%f178, [%r189+24];
	max.f32 	%f179, %f177, %f178;
	ld.shared.f32 	%f180, [%r189+28];
	max.f32 	%f181, %f179, %f180;
	ld.shared.f32 	%f182, [%r189+32];
	max.f32 	%f183, %f181, %f182;
	ld.shared.f32 	%f184, [%r189+36];
	max.f32 	%f185, %f183, %f184;
	ld.shared.f32 	%f186, [%r189+40];
	max.f32 	%f187, %f185, %f186;
	ld.shared.f32 	%f188, [%r189+44];
	max.f32 	%f189, %f187, %f188;
	ld.shared.f32 	%f190, [%r189+48];
	max.f32 	%f191, %f189, %f190;
	ld.shared.f32 	%f192, [%r189+52];
	max.f32 	%f193, %f191, %f192;
	ld.shared.f32 	%f194, [%r189+56];
	max.f32 	%f195, %f193, %f194;
	ld.shared.f32 	%f196, [%r189+60];
	max.f32 	%f412, %f195, %f196;
	add.s32 	%r360, %r360, 16;
	setp.eq.s32 	%p39, %r360, %r355;
	@%p39 bra 	$L__BB3_32;
	bra.uni 	$L__BB3_31;
$L__BB3_32:
	setp.eq.s32 	%p40, %r35, 0;
	@%p40 bra 	$L__BB3_41;
	ld.param.u32 	%r331, [_Z21self_attention_kernelPfS_S_S_iiii_param_5];
	and.b32  	%r38, %r331, 7;
	setp.lt.u32 	%p41, %r35, 8;
	@%p41 bra 	$L__BB3_35;
	add.s32 	%r190, %r355, %r7;
	shl.b32 	%r191, %r190, 2;
	mov.u32 	%r192, shared_mem;
	add.s32 	%r193, %r192, %r191;
	ld.shared.f32 	%f198, [%r193];
	max.f32 	%f199, %f412, %f198;
	ld.shared.f32 	%f200, [%r193+4];
	max.f32 	%f201, %f199, %f200;
	ld.shared.f32 	%f202, [%r193+8];
	max.f32 	%f203, %f201, %f202;
	ld.shared.f32 	%f204, [%r193+12];
	max.f32 	%f205, %f203, %f204;
	ld.shared.f32 	%f206, [%r193+16];
	max.f32 	%f207, %f205, %f206;
	ld.shared.f32 	%f208, [%r193+20];
	max.f32 	%f209, %f207, %f208;
	ld.shared.f32 	%f210, [%r193+24];
	max.f32 	%f211, %f209, %f210;
	ld.shared.f32 	%f212, [%r193+28];
	max.f32 	%f412, %f211, %f212;
	add.s32 	%r355, %r355, 8;
$L__BB3_35:
	setp.eq.s32 	%p42, %r38, 0;
	@%p42 bra 	$L__BB3_41;
	ld.param.u32 	%r332, [_Z21self_attention_kernelPfS_S_S_iiii_param_5];
	and.b32  	%r41, %r332, 3;
	setp.lt.u32 	%p43, %r38, 4;
	@%p43 bra 	$L__BB3_38;
	add.s32 	%r194, %r355, %r7;
	shl.b32 	%r195, %r194, 2;
	mov.u32 	%r196, shared_mem;
	add.s32 	%r197, %r196, %r195;
	ld.shared.f32 	%f214, [%r197];
	max.f32 	%f215, %f412, %f214;
	ld.shared.f32 	%f216, [%r197+4];
	max.f32 	%f217, %f215, %f216;
	ld.shared.f32 	%f218, [%r197+8];
	max.f32 	%f219, %f217, %f218;
	ld.shared.f32 	%f220, [%r197+12];
	max.f32 	%f412, %f219, %f220;
	add.s32 	%r355, %r355, 4;
$L__BB3_38:
	setp.eq.s32 	%p44, %r41, 0;
	@%p44 bra 	$L__BB3_41;
	mov.b32 	%r359, 0;
	mov.u32 	%r201, shared_mem;
$L__BB3_40:
	.pragma "nounroll";
	add.s32 	%r199, %r355, %r7;
	shl.b32 	%r200, %r199, 2;
	add.s32 	%r202, %r201, %r200;
	ld.shared.f32 	%f221, [%r202];
	max.f32 	%f412, %f412, %f221;
	add.s32 	%r355, %r355, 1;
	add.s32 	%r359, %r359, 1;
	setp.ne.s32 	%p45, %r359, %r41;
	@%p45 bra 	$L__BB3_40;
$L__BB3_41:
	ld.param.u32 	%r333, [_Z21self_attention_kernelPfS_S_S_iiii_param_5];
	setp.lt.s32 	%p46, %r333, 1;
	mov.f32 	%f418, 0f00000000;
	@%p46 bra 	$L__BB3_50;
	ld.param.u32 	%r334, [_Z21self_attention_kernelPfS_S_S_iiii_param_5];
	mul.lo.s32 	%r48, %r334, %r3;
	add.s32 	%r204, %r334, -1;
	and.b32  	%r49, %r334, 3;
	setp.lt.u32 	%p47, %r204, 3;
	mov.f32 	%f418, 0f00000000;
	mov.b32 	%r361, 0;
	@%p47 bra 	$L__BB3_45;
	ld.param.u32 	%r335, [_Z21self_attention_kernelPfS_S_S_iiii_param_5];
	and.b32  	%r361, %r335, 2147483644;
	mov.f32 	%f418, 0f00000000;
	mov.b32 	%r363, 0;
$L__BB3_44:
	.pragma "nounroll";
	add.s32 	%r206, %r363, %r48;
	shl.b32 	%r207, %r206, 2;
	mov.u32 	%r208, shared_mem;
	add.s32 	%r209, %r208, %r207;
	ld.shared.f32 	%f226, [%r209];
	sub.f32 	%f227, %f226, %f412;
	fma.rn.f32 	%f228, %f227, 0f3BBB989D, 0f3F000000;
	cvt.sat.f32.f32 	%f229, %f228;
	mov.f32 	%f230, 0f4B400001;
	mov.f32 	%f231, 0f437C0000;
	fma.rm.f32 	%f232, %f229, %f231, %f230;
	add.f32 	%f233, %f232, 0fCB40007F;
	neg.f32 	%f234, %f233;
	fma.rn.f32 	%f235, %f227, 0f3FB8AA3B, %f234;
	fma.rn.f32 	%f236, %f227, 0f32A57060, %f235;
	mov.b32 	%r210, %f232;
	shl.b32 	%r211, %r210, 23;
	mov.b32 	%f237, %r211;
	ex2.approx.ftz.f32 	%f238, %f236;
	mul.f32 	%f239, %f238, %f237;
	st.shared.f32 	[%r209], %f239;
	add.f32 	%f240, %f418, %f239;
	ld.shared.f32 	%f241, [%r209+4];
	sub.f32 	%f242, %f241, %f412;
	fma.rn.f32 	%f243, %f242, 0f3BBB989D, 0f3F000000;
	cvt.sat.f32.f32 	%f244, %f243;
	fma.rm.f32 	%f245, %f244, %f231, %f230;
	add.f32 	%f246, %f245, 0fCB40007F;
	neg.f32 	%f247, %f246;
	fma.rn.f32 	%f248, %f242, 0f3FB8AA3B, %f247;
	fma.rn.f32 	%f249, %f242, 0f32A57060, %f248;
	mov.b32 	%r212, %f245;
	shl.b32 	%r213, %r212, 23;
	mov.b32 	%f250, %r213;
	ex2.approx.ftz.f32 	%f251, %f249;
	mul.f32 	%f252, %f251, %f250;
	st.shared.f32 	[%r209+4], %f252;
	add.f32 	%f253, %f240, %f252;
	ld.shared.f32 	%f254, [%r209+8];
	sub.f32 	%f255, %f254, %f412;
	fma.rn.f32 	%f256, %f255, 0f3BBB989D, 0f3F000000;
	cvt.sat.f32.f32 	%f257, %f256;
	fma.rm.f32 	%f258, %f257, %f231, %f230;
	add.f32 	%f259, %f258, 0fCB40007F;
	neg.f32 	%f260, %f259;
	fma.rn.f32 	%f261, %f255, 0f3FB8AA3B, %f260;
	fma.rn.f32 	%f262, %f255, 0f32A57060, %f261;
	mov.b32 	%r214, %f258;
	shl.b32 	%r215, %r214, 23;
	mov.b32 	%f263, %r215;
	ex2.approx.ftz.f32 	%f264, %f262;
	mul.f32 	%f265, %f264, %f263;
	st.shared.f32 	[%r209+8], %f265;
	add.f32 	%f266, %f253, %f265;
	ld.shared.f32 	%f267, [%r209+12];
	sub.f32 	%f268, %f267, %f412;
	fma.rn.f32 	%f269, %f268, 0f3BBB989D, 0f3F000000;
	cvt.sat.f32.f32 	%f270, %f269;
	fma.rm.f32 	%f271, %f270, %f231, %f230;
	add.f32 	%f272, %f271, 0fCB40007F;
	neg.f32 	%f273, %f272;
	fma.rn.f32 	%f274, %f268, 0f3FB8AA3B, %f273;
	fma.rn.f32 	%f275, %f268, 0f32A57060, %f274;
	mov.b32 	%r216, %f271;
	shl.b32 	%r217, %r216, 23;
	mov.b32 	%f276, %r217;
	ex2.approx.ftz.f32 	%f277, %f275;
	mul.f32 	%f278, %f277, %f276;
	st.shared.f32 	[%r209+12], %f278;
	add.f32 	%f418, %f266, %f278;
	add.s32 	%r363, %r363, 4;
	setp.eq.s32 	%p48, %r363, %r361;
	@%p48 bra 	$L__BB3_45;
	bra.uni 	$L__BB3_44;
$L__BB3_45:
	setp.eq.s32 	%p49, %r49, 0;
	@%p49 bra 	$L__BB3_50;
	setp.eq.s32 	%p50, %r49, 1;
	@%p50 bra 	$L__BB3_48;
	add.s32 	%r218, %r361, %r48;
	shl.b32 	%r219, %r218, 2;
	mov.u32 	%r220, shared_mem;
	add.s32 	%r221, %r220, %r219;
	ld.shared.f32 	%f280, [%r221];
	sub.f32 	%f281, %f280, %f412;
	fma.rn.f32 	%f282, %f281, 0f3BBB989D, 0f3F000000;
	cvt.sat.f32.f32 	%f283, %f282;
	mov.f32 	%f284, 0f4B400001;
	mov.f32 	%f285, 0f437C0000;
	fma.rm.f32 	%f286, %f283, %f285, %f284;
	add.f32 	%f287, %f286, 0fCB40007F;
	neg.f32 	%f288, %f287;
	fma.rn.f32 	%f289, %f281, 0f3FB8AA3B, %f288;
	fma.rn.f32 	%f290, %f281, 0f32A57060, %f289;
	mov.b32 	%r222, %f286;
	shl.b32 	%r223, %r222, 23;
	mov.b32 	%f291, %r223;
	ex2.approx.ftz.f32 	%f292, %f290;
	mul.f32 	%f293, %f292, %f291;
	st.shared.f32 	[%r221], %f293;
	add.f32 	%f294, %f418, %f293;
	ld.shared.f32 	%f295, [%r221+4];
	sub.f32 	%f296, %f295, %f412;
	fma.rn.f32 	%f297, %f296, 0f3BBB989D, 0f3F000000;
	cvt.sat.f32.f32 	%f298, %f297;
	fma.rm.f32 	%f299, %f298, %f285, %f284;
	add.f32 	%f300, %f299, 0fCB40007F;
	neg.f32 	%f301, %f300;
	fma.rn.f32 	%f302, %f296, 0f3FB8AA3B, %f301;
	fma.rn.f32 	%f303, %f296, 0f32A57060, %f302;
	mov.b32 	%r224, %f299;
	shl.b32 	%r225, %r224, 23;
	mov.b32 	%f304, %r225;
	ex2.approx.ftz.f32 	%f305, %f303;
	mul.f32 	%f306, %f305, %f304;
	st.shared.f32 	[%r221+4], %f306;
	add.f32 	%f418, %f294, %f306;
	add.s32 	%r361, %r361, 2;
$L__BB3_48:
	ld.param.u32 	%r336, [_Z21self_attention_kernelPfS_S_S_iiii_param_5];
	and.b32  	%r226, %r336, 1;
	setp.eq.b32 	%p51, %r226, 1;
	not.pred 	%p52, %p51;
	@%p52 bra 	$L__BB3_50;
	add.s32 	%r227, %r361, %r48;
	shl.b32 	%r228, %r227, 2;
	mov.u32 	%r229, shared_mem;
	add.s32 	%r230, %r229, %r228;
	ld.shared.f32 	%f307, [%r230];
	sub.f32 	%f308, %f307, %f412;
	fma.rn.f32 	%f309, %f308, 0f3BBB989D, 0f3F000000;
	cvt.sat.f32.f32 	%f310, %f309;
	mov.f32 	%f311, 0f4B400001;
	mov.f32 	%f312, 0f437C0000;
	fma.rm.f32 	%f313, %f310, %f312, %f311;
	add.f32 	%f314, %f313, 0fCB40007F;
	neg.f32 	%f315, %f314;
	fma.rn.f32 	%f316, %f308, 0f3FB8AA3B, %f315;
	fma.rn.f32 	%f317, %f308, 0f32A57060, %f316;
	mov.b32 	%r231, %f313;
	shl.b32 	%r232, %r231, 23;
	mov.b32 	%f318, %r232;
	ex2.approx.ftz.f32 	%f319, %f317;
	mul.f32 	%f320, %f319, %f318;
	st.shared.f32 	[%r230], %f320;
	add.f32 	%f418, %f418, %f320;
$L__BB3_50:
	ld.param.u32 	%r337, [_Z21self_attention_kernelPfS_S_S_iiii_param_5];
	setp.lt.s32 	%p53, %r337, 1;
	@%p53 bra 	$L__BB3_62;
	ld.param.u32 	%r338, [_Z21self_attention_kernelPfS_S_S_iiii_param_5];
	mul.lo.s32 	%r56, %r338, %r3;
	add.s32 	%r234, %r338, -1;
	and.b32  	%r57, %r338, 7;
	setp.lt.u32 	%p54, %r234, 7;
	mov.b32 	%r364, 0;
	@%p54 bra 	$L__BB3_54;
	ld.param.u32 	%r339, [_Z21self_attention_kernelPfS_S_S_iiii_param_5];
	and.b32  	%r364, %r339, 2147483640;
	mov.b32 	%r381, 0;
$L__BB3_53:
	.pragma "nounroll";
	add.s32 	%r236, %r381, %r56;
	shl.b32 	%r237, %r236, 2;
	mov.u32 	%r238, shared_mem;
	add.s32 	%r239, %r238, %r237;
	ld.shared.f32 	%f321, [%r239];
	div.rn.f32 	%f322, %f321, %f418;
	st.shared.f32 	[%r239], %f322;
	ld.shared.f32 	%f323, [%r239+4];
	div.rn.f32 	%f324, %f323, %f418;
	st.shared.f32 	[%r239+4], %f324;
	ld.shared.f32 	%f325, [%r239+8];
	div.rn.f32 	%f326, %f325, %f418;
	st.shared.f32 	[%r239+8], %f326;
	ld.shared.f32 	%f327, [%r239+12];
	div.rn.f32 	%f328, %f327, %f418;
	st.shared.f32 	[%r239+12], %f328;
	ld.shared.f32 	%f329, [%r239+16];
	div.rn.f32 	%f330, %f329, %f418;
	st.shared.f32 	[%r239+16], %f330;
	ld.shared.f32 	%f331, [%r239+20];
	div.rn.f32 	%f332, %f331, %f418;
	st.shared.f32 	[%r239+20], %f332;
	ld.shared.f32 	%f333, [%r239+24];
	div.rn.f32 	%f334, %f333, %f418;
	st.shared.f32 	[%r239+24], %f334;
	ld.shared.f32 	%f335, [%r239+28];
	div.rn.f32 	%f336, %f335, %f418;
	st.shared.f32 	[%r239+28], %f336;
	add.s32 	%r381, %r381, 8;
	setp.eq.s32 	%p55, %r381, %r364;
	@%p55 bra 	$L__BB3_54;
	bra.uni 	$L__BB3_53;
$L__BB3_54:
	setp.eq.s32 	%p56, %r57, 0;
	@%p56 bra 	$L__BB3_62;
	ld.param.u32 	%r340, [_Z21self_attention_kernelPfS_S_S_iiii_param_5];
	and.b32  	%r62, %r340, 3;
	setp.lt.u32 	%p57, %r57, 4;
	@%p57 bra 	$L__BB3_57;
	add.s32 	%r240, %r364, %r56;
	shl.b32 	%r241, %r240, 2;
	mov.u32 	%r242, shared_mem;
	add.s32 	%r243, %r242, %r241;
	ld.shared.f32 	%f337, [%r243];
	div.rn.f32 	%f338, %f337, %f418;
	st.shared.f32 	[%r243], %f338;
	ld.shared.f32 	%f339, [%r243+4];
	div.rn.f32 	%f340, %f339, %f418;
	st.shared.f32 	[%r243+4], %f340;
	ld.shared.f32 	%f341, [%r243+8];
	div.rn.f32 	%f342, %f341, %f418;
	st.shared.f32 	[%r243+8], %f342;
	ld.shared.f32 	%f343, [%r243+12];
	div.rn.f32 	%f344, %f343, %f418;
	st.shared.f32 	[%r243+12], %f344;
	add.s32 	%r364, %r364, 4;
$L__BB3_57:
	setp.eq.s32 	%p58, %r62, 0;
	@%p58 bra 	$L__BB3_62;
	setp.eq.s32 	%p59, %r62, 1;
	@%p59 bra 	$L__BB3_60;
	add.s32 	%r244, %r364, %r56;
	shl.b32 	%r245, %r244, 2;
	mov.u32 	%r246, shared_mem;
	add.s32 	%r247, %r246, %r245;
	ld.shared.f32 	%f345, [%r247];
	div.rn.f32 	%f346, %f345, %f418;
	st.shared.f32 	[%r247], %f346;
	ld.shared.f32 	%f347, [%r247+4];
	div.rn.f32 	%f348, %f347, %f418;
	st.shared.f32 	[%r247+4], %f348;
	add.s32 	%r364, %r364, 2;
$L__BB3_60:
	ld.param.u32 	%r341, [_Z21self_attention_kernelPfS_S_S_iiii_param_5];
	and.b32  	%r248, %r341, 1;
	setp.eq.b32 	%p60, %r248, 1;
	not.pred 	%p61, %p60;
	@%p61 bra 	$L__BB3_62;
	add.s32 	%r249, %r364, %r56;
	shl.b32 	%r250, %r249, 2;
	mov.u32 	%r251, shared_mem;
	add.s32 	%r252, %r251, %r250;
	ld.shared.f32 	%f349, [%r252];
	div.rn.f32 	%f350, %f349, %f418;
	st.shared.f32 	[%r252], %f350;
$L__BB3_62:
	setp.lt.s32 	%p62, %r132, 1;
	@%p62 bra 	$L__BB3_88;
	ld.param.u32 	%r342, [_Z21self_attention_kernelPfS_S_S_iiii_param_5];
	setp.lt.s32 	%p63, %r342, 1;
	mul.lo.s32 	%r67, %r342, %r1;
	mul.lo.s32 	%r68, %r342, %r3;
	add.s32 	%r253, %r67, %r4;
	mad.lo.s32 	%r254, %r253, %r133, %r2;
	mul.lo.s32 	%r69, %r254, %r132;
	@%p63 bra 	$L__BB3_77;
	ld.param.u32 	%r343, [_Z21self_attention_kernelPfS_S_S_iiii_param_5];
	and.b32  	%r70, %r343, 7;
	and.b32  	%r71, %r343, 2147483640;
	and.b32  	%r72, %r343, 1;
	neg.s32 	%r73, %r71;
	mul.lo.s32 	%r268, %r1, %r133;
	mad.lo.s32 	%r269, %r268, %r343, %r2;
	mul.lo.s32 	%r74, %r132, %r269;
	mul.lo.s32 	%r270, %r133, %r132;
	shl.b32 	%r75, %r270, 3;
	add.s32 	%r271, %r67, 7;
	mad.lo.s32 	%r272, %r133, %r271, %r2;
	mul.lo.s32 	%r76, %r132, %r272;
	add.s32 	%r273, %r67, 6;
	mad.lo.s32 	%r274, %r133, %r273, %r2;
	mul.lo.s32 	%r77, %r132, %r274;
	add.s32 	%r275, %r67, 5;
	mad.lo.s32 	%r276, %r133, %r275, %r2;
	mul.lo.s32 	%r78, %r132, %r276;
	add.s32 	%r277, %r67, 4;
	mad.lo.s32 	%r278, %r133, %r277, %r2;
	mul.lo.s32 	%r79, %r132, %r278;
	add.s32 	%r279, %r67, 3;
	mad.lo.s32 	%r280, %r133, %r279, %r2;
	mul.lo.s32 	%r80, %r132, %r280;
	add.s32 	%r281, %r67, 2;
	mad.lo.s32 	%r282, %r133, %r281, %r2;
	mul.lo.s32 	%r81, %r132, %r282;
	mad.lo.s32 	%r283, %r133, %r67, %r133;
	add.s32 	%r284, %r2, %r283;
	mul.lo.s32 	%r82, %r132, %r284;
	mov.b32 	%r367, 0;
$L__BB3_65:
	ld.param.u32 	%r344, [_Z21self_attention_kernelPfS_S_S_iiii_param_5];
	add.s32 	%r286, %r344, -1;
	setp.lt.u32 	%p72, %r286, 7;
	mov.f32 	%f427, 0f00000000;
	mov.b32 	%r379, 0;
	@%p72 bra 	$L__BB3_68;
	shl.b32 	%r287, %r68, 2;
	mov.u32 	%r288, shared_mem;
	add.s32 	%r289, %r287, %r288;
	add.s32 	%r369, %r289, 16;
	add.s32 	%r376, %r74, %r367;
	add.s32 	%r375, %r76, %r367;
	add.s32 	%r374, %r77, %r367;
	add.s32 	%r373, %r78, %r367;
	add.s32 	%r372, %r79, %r367;
	add.s32 	%r371, %r80, %r367;
	add.s32 	%r370, %r81, %r367;
	add.s32 	%r368, %r82, %r367;
	mov.f32 	%f427, 0f00000000;
	mov.u32 	%r377, %r73;
$L__BB3_67:
	.pragma "nounroll";
	ld.shared.f32 	%f354, [%r369+-16];
	mul.wide.s32 	%rd33, %r376, 4;
	add.s64 	%rd34, %rd3, %rd33;
	ld.global.f32 	%f355, [%rd34];
	fma.rn.f32 	%f356, %f354, %f355, %f427;
	ld.shared.f32 	%f357, [%r369+-12];
	mul.wide.s32 	%rd35, %r368, 4;
	add.s64 	%rd36, %rd3, %rd35;
	ld.global.f32 	%f358, [%rd36];
	fma.rn.f32 	%f359, %f357, %f358, %f356;
	ld.shared.f32 	%f360, [%r369+-8];
	mul.wide.s32 	%rd37, %r370, 4;
	add.s64 	%rd38, %rd3, %rd37;
	ld.global.f32 	%f361, [%rd38];
	fma.rn.f32 	%f362, %f360, %f361, %f359;
	ld.shared.f32 	%f363, [%r369+-4];
	mul.wide.s32 	%rd39, %r371, 4;
	add.s64 	%rd40, %rd3, %rd39;
	ld.global.f32 	%f364, [%rd40];
	fma.rn.f32 	%f365, %f363, %f364, %f362;
	ld.shared.f32 	%f366, [%r369];
	mul.wide.s32 	%rd41, %r372, 4;
	add.s64 	%rd42, %rd3, %rd41;
	ld.global.f32 	%f367, [%rd42];
	fma.rn.f32 	%f368, %f366, %f367, %f365;
	ld.shared.f32 	%f369, [%r369+4];
	mul.wide.s32 	%rd43, %r373, 4;
	add.s64 	%rd44, %rd3, %rd43;
	ld.global.f32 	%f370, [%rd44];
	fma.rn.f32 	%f371, %f369, %f370, %f368;
	ld.shared.f32 	%f372, [%r369+8];
	mul.wide.s32 	%rd45, %r374, 4;
	add.s64 	%rd46, %rd3, %rd45;
	ld.global.f32 	%f373, [%rd46];
	fma.rn.f32 	%f374, %f372, %f373, %f371;
	ld.shared.f32 	%f375, [%r369+12];
	mul.wide.s32 	%rd47, %r375, 4;
	add.s64 	%rd48, %rd3, %rd47;
	ld.global.f32 	%f376, [%rd48];
	fma.rn.f32 	%f427, %f375, %f376, %f374;
	add.s32 	%r377, %r377, 8;
	add.s32 	%r376, %r376, %r75;
	add.s32 	%r375, %r375, %r75;
	add.s32 	%r374, %r374, %r75;
	add.s32 	%r373, %r373, %r75;
	add.s32 	%r372, %r372, %r75;
	add.s32 	%r371, %r371, %r75;
	add.s32 	%r370, %r370, %r75;
	add.s32 	%r369, %r369, 32;
	add.s32 	%r368, %r368, %r75;
	setp.ne.s32 	%p73, %r377, 0;
	mov.u32 	%r379, %r71;
	@%p73 bra 	$L__BB3_67;
$L__BB3_68:
	setp.eq.s32 	%p74, %r70, 0;
	@%p74 bra 	$L__BB3_76;
	add.s32 	%r290, %r70, -1;
	setp.lt.u32 	%p75, %r290, 3;
	@%p75 bra 	$L__BB3_71;
	add.s32 	%r291, %r379, %r67;
	mad.lo.s32 	%r292, %r291, %r133, %r2;
	mad.lo.s32 	%r293, %r292, %r132, %r367;
	add.s32 	%r294, %r379, %r68;
	shl.b32 	%r295, %r294, 2;
	mov.u32 	%r296, shared_mem;
	add.s32 	%r297, %r296, %r295;
	ld.shared.f32 	%f378, [%r297];
	mul.wide.s32 	%rd49, %r293, 4;
	add.s64 	%rd50, %rd3, %rd49;
	ld.global.f32 	%f379, [%rd50];
	fma.rn.f32 	%f380, %f378, %f379, %f427;
	add.s32 	%r298, %r292, %r133;
	mad.lo.s32 	%r299, %r298, %r132, %r367;
	ld.shared.f32 	%f381, [%r297+4];
	mul.wide.s32 	%rd51, %r299, 4;
	add.s64 	%rd52, %rd3, %rd51;
	ld.global.f32 	%f382, [%rd52];
	fma.rn.f32 	%f383, %f381, %f382, %f380;
	add.s32 	%r300, %r298, %r133;
	mad.lo.s32 	%r301, %r300, %r132, %r367;
	ld.shared.f32 	%f384, [%r297+8];
	mul.wide.s32 	%rd53, %r301, 4;
	add.s64 	%rd54, %rd3, %rd53;
	ld.global.f32 	%f385, [%rd54];
	fma.rn.f32 	%f386, %f384, %f385, %f383;
	add.s32 	%r302, %r300, %r133;
	mad.lo.s32 	%r303, %r302, %r132, %r367;
	ld.shared.f32 	%f387, [%r297+12];
	mul.wide.s32 	%rd55, %r303, 4;
	add.s64 	%rd56, %rd3, %rd55;
	ld.global.f32 	%f388, [%rd56];
	fma.rn.f32 	%f427, %f387, %f388, %f386;
	add.s32 	%r379, %r379, 4;
$L__BB3_71:
	ld.param.u32 	%r345, [_Z21self_attention_kernelPfS_S_S_iiii_param_5];
	and.b32  	%r304, %r345, 3;
	setp.eq.s32 	%p76, %r304, 0;
	@%p76 bra 	$L__BB3_76;
	setp.eq.s32 	%p77, %r304, 1;
	@%p77 bra 	$L__BB3_74;
	add.s32 	%r305, %r379, %r67;
	mad.lo.s32 	%r306, %r305, %r133, %r2;
	mad.lo.s32 	%r307, %r306, %r132, %r367;
	add.s32 	%r308, %r379, %r68;
	shl.b32 	%r309, %r308, 2;
	mov.u32 	%r310, shared_mem;
	add.s32 	%r311, %r310, %r309;
	ld.shared.f32 	%f390, [%r311];
	mul.wide.s32 	%rd57, %r307, 4;
	add.s64 	%rd58, %rd3, %rd57;
	ld.global.f32 	%f391, [%rd58];
	fma.rn.f32 	%f392, %f390, %f391, %f427;
	add.s32 	%r312, %r306, %r133;
	mad.lo.s32 	%r313, %r312, %r132, %r367;
	ld.shared.f32 	%f393, [%r311+4];
	mul.wide.s32 	%rd59, %r313, 4;
	add.s64 	%rd60, %rd3, %rd59;
	ld.global.f32 	%f394, [%rd60];
	fma.rn.f32 	%f427, %f393, %f394, %f392;
	add.s32 	%r379, %r379, 2;
$L__BB3_74:
	setp.eq.s32 	%p78, %r72, 0;
	@%p78 bra 	$L__BB3_76;
	add.s32 	%r314, %r379, %r67;
	mad.lo.s32 	%r315, %r314, %r133, %r2;
	mad.lo.s32 	%r316, %r315, %r132, %r367;
	add.s32 	%r317, %r379, %r68;
	shl.b32 	%r318, %r317, 2;
	mov.u32 	%r319, shared_mem;
	add.s32 	%r320, %r319, %r318;
	ld.shared.f32 	%f395, [%r320];
	mul.wide.s32 	%rd61, %r316, 4;
	add.s64 	%rd62, %rd3, %rd61;
	ld.global.f32 	%f396, [%rd62];
	fma.rn.f32 	%f427, %f395, %f396, %f427;
$L__BB3_76:
	add.s32 	%r321, %r367, %r69;
	mul.wide.s32 	%rd63, %r321, 4;
	add.s64 	%rd64, %rd4, %rd63;
	st.global.f32 	[%rd64], %f427;
	add.s32 	%r367, %r367, 1;
	setp.eq.s32 	%p79, %r367, %r132;
	@%p79 bra 	$L__BB3_88;
	bra.uni 	$L__BB3_65;
$L__BB3_77:
	add.s32 	%r256, %r132, -1;
	and.b32  	%r119, %r132, 7;
	setp.lt.u32 	%p64, %r256, 7;
	mov.b32 	%r383, 0;
	@%p64 bra 	$L__BB3_80;
	and.b32  	%r383, %r132, 2147483640;
	mov.b32 	%r382, 0;
$L__BB3_79:
	.pragma "nounroll";
	add.s32 	%r258, %r382, %r69;
	mul.wide.s32 	%rd25, %r258, 4;
	add.s64 	%rd26, %rd4, %rd25;
	mov.b32 	%r259, 0;
	st.global.u32 	[%rd26], %r259;
	st.global.u32 	[%rd26+4], %r259;
	st.global.u32 	[%rd26+8], %r259;
	st.global.u32 	[%rd26+12], %r259;
	st.global.u32 	[%rd26+16], %r259;
	st.global.u32 	[%rd26+20], %r259;
	st.global.u32 	[%rd26+24], %r259;
	st.global.u32 	[%rd26+28], %r259;
	add.s32 	%r382, %r382, 8;
	setp.ne.s32 	%p65, %r382, %r383;
	@%p65 bra 	$L__BB3_79;
$L__BB3_80:
	setp.eq.s32 	%p66, %r119, 0;
	@%p66 bra 	$L__BB3_88;
	and.b32  	%r126, %r132, 3;
	setp.lt.u32 	%p67, %r119, 4;
	@%p67 bra 	$L__BB3_83;
	add.s32 	%r260, %r383, %r69;
	mul.wide.s32 	%rd27, %r260, 4;
	add.s64 	%rd28, %rd4, %rd27;
	mov.b32 	%r261, 0;
	st.global.u32 	[%rd28], %r261;
	st.global.u32 	[%rd28+4], %r261;
	st.global.u32 	[%rd28+8], %r261;
	st.global.u32 	[%rd28+12], %r261;
	add.s32 	%r383, %r383, 4;
$L__BB3_83:
	setp.eq.s32 	%p68, %r126, 0;
	@%p68 bra 	$L__BB3_88;
	setp.eq.s32 	%p69, %r126, 1;
	@%p69 bra 	$L__BB3_86;
	add.s32 	%r262, %r383, %r69;
	mul.wide.s32 	%rd29, %r262, 4;
	add.s64 	%rd30, %rd4, %rd29;
	mov.b32 	%r263, 0;
	st.global.u32 	[%rd30], %r263;
	st.global.u32 	[%rd30+4], %r263;
	add.s32 	%r383, %r383, 2;
$L__BB3_86:
	and.b32  	%r264, %r132, 1;
	setp.eq.b32 	%p70, %r264, 1;
	not.pred 	%p71, %p70;
	@%p71 bra 	$L__BB3_88;
	add.s32 	%r265, %r383, %r69;
	mul.wide.s32 	%rd31, %r265, 4;
	add.s64 	%rd32, %rd4, %rd31;
	mov.b32 	%r266, 0;
	st.global.u32 	[%rd32], %r266;
$L__BB3_88:
	ret;

}
	// .globl	_Z19add_residual_kernelPfS_S_i
.visible .entry _Z19add_residual_kernelPfS_S_i(
	.param .u64 .ptr .align 1 _Z19add_residual_kernelPfS_S_i_param_0,
	.param .u64 .ptr .align 1 _Z19add_residual_kernelPfS_S_i_param_1,
	.param .u64 .ptr .align 1 _Z19add_residual_kernelPfS_S_i_param_2,
	.param .u32 _Z19add_residual_kernelPfS_S_i_param_3
)
{
	.reg .pred 	%p<2>;
	.reg .b32 	%r<6>;
	.reg .b32 	%f<4>;
	.reg .b64 	%rd<11>;

	ld.param.u64 	%rd1, [_Z19add_residual_kernelPfS_S_i_param_0];
	ld.param.u64 	%rd2, [_Z19add_residual_kernelPfS_S_i_param_1];
	ld.param.u64 	%rd3, [_Z19add_residual_kernelPfS_S_i_param_2];
	ld.param.u32 	%r2, [_Z19add_residual_kernelPfS_S_i_param_3];
	mov.u32 	%r3, %ctaid.x;
	mov.u32 	%r4, %ntid.x;
	mov.u32 	%r5, %tid.x;
	mad.lo.s32 	%r1, %r3, %r4, %r5;
	setp.ge.s32 	%p1, %r1, %r2;
	@%p1 bra 	$L__BB4_2;
	cvta.to.global.u64 	%rd4, %rd1;
	cvta.to.global.u64 	%rd5, %rd2;
	cvta.to.global.u64 	%rd6, %rd3;
	mul.wide.s32 	%rd7, %r1, 4;
	add.s64 	%rd8, %rd4, %rd7;
	ld.global.f32 	%f1, [%rd8];
	add.s64 	%rd9, %rd5, %rd7;
	ld.global.f32 	%f2, [%rd9];
	add.f32 	%f3, %f1, %f2;
	add.s64 	%rd10, %rd6, %rd7;
	st.global.f32 	[%rd10], %f3;
$L__BB4_2:
	ret;

}


// ===== COMPILED SASS (sm_100) =====

	.target	sm_100

	.elftype	@"ET_EXEC"


//--------------------- .note.nv.tkinfo           --------------------------
	.section	.note.nv.tkinfo,"",@"SHT_NOTE"
	.sectionflags	@"SHF_NOTE_NV_TKINFO"
	.tkinfo
        /*0018*/ 	.word	0x00000002
        /*0030*/ 	.string	""
        /*0030*/ 	.string	"ptxas"
        /*0030*/ 	.string	"Cuda compilation tools, release 13.0, V13.0.88"
        /*0030*/ 	.string	"Build cuda_13.0.r13.0/compiler.36424714_0"
        /*0030*/ 	.string	"-arch sm_100 -m 64 "



//--------------------- .note.nv.cuinfo           --------------------------
	.section	.note.nv.cuinfo,"",@"SHT_NOTE"
	.sectionflags	@"SHF_NOTE_NV_CUINFO"
        /*0018*/ 	.short	0x0002
        /*001a*/ 	.short	0x0064
        /*001c*/ 	.short	0x0082
	.zero		2


//--------------------- .nv.info                  --------------------------
	.section	.nv.info,"",@"SHT_CUDA_INFO"
	.align	4


	//----- nvinfo : EIATTR_REGCOUNT
	.align		4
        /*0000*/ 	.byte	0x04, 0x2f
        /*0002*/ 	.short	(.L_1 - .L_0)
	.align		4
.L_0:
        /*0004*/ 	.word	index@(_Z13matmul_kernelPfS_S_iii)
        /*0008*/ 	.word	0x00000020


	//----- nvinfo : EIATTR_FRAME_SIZE
	.align		4
.L_1:
        /*000c*/ 	.byte	0x04, 0x11
        /*000e*/ 	.short	(.L_3 - .L_2)
	.align		4
.L_2:
        /*0010*/ 	.word	index@(_Z13matmul_kernelPfS_S_iii)
        /*0014*/ 	.word	0x00000000


	//----- nvinfo : EIATTR_REGCOUNT
	.align		4
.L_3:
        /*0018*/ 	.byte	0x04, 0x2f
        /*001a*/ 	.short	(.L_5 - .L_4)
	.align		4
.L_4:
        /*001c*/ 	.word	index@(_Z17layer_norm_kernelPfS_S_S_i)
        /*0020*/ 	.word	0x0000001a


	//----- nvinfo : EIATTR_FRAME_SIZE
	.align		4
.L_5:
        /*0024*/ 	.byte	0x04, 0x11
        /*0026*/ 	.short	(.L_7 - .L_6)
	.align		4
.L_6:
        /*0028*/ 	.word	index@($__internal_3_$__cuda_sm3x_div_rn_noftz_f32_slowpath)
        /*002c*/ 	.word	0x00000000


	//----- nvinfo : EIATTR_FRAME_SIZE
	.align		4
.L_7:
        /*0030*/ 	.byte	0x04, 0x11
        /*0032*/ 	.short	(.L_9 - .L_8)
	.align		4
.L_8:
        /*0034*/ 	.word	index@($__internal_2_$__cuda_sm20_sqrt_rn_f32_slowpath)
        /*0038*/ 	.word	0x00000000


	//----- nvinfo : EIATTR_FRAME_SIZE
	.align		4
.L_9:
        /*003c*/ 	.byte	0x04, 0x11
        /*003e*/ 	.short	(.L_11 - .L_10)
	.align		4
.L_10:
        /*0040*/ 	.word	index@(_Z17layer_norm_kernelPfS_S_S_i)
        /*0044*/ 	.word	0x00000000


	//----- nvinfo : EIATTR_REGCOUNT
	.align		4
.L_11:
        /*0048*/ 	.byte	0x04, 0x2f
        /*004a*/ 	.short	(.L_13 - .L_12)
	.align		4
.L_12:
        /*004c*/ 	.word	index@(_Z11gelu_kernelPfS_i)
        /*0050*/ 	.word	0x0000000e


	//----- nvinfo : EIATTR_FRAME_SIZE
	.align		4
.L_13:
        /*0054*/ 	.byte	0x04, 0x11
        /*0056*/ 	.short	(.L_15 - .L_14)
	.align		4
.L_14:
        /*0058*/ 	.word	index@(_Z11gelu_kernelPfS_i)
        /*005c*/ 	.word	0x00000000


	//----- nvinfo : EIATTR_REGCOUNT
	.align		4
.L_15:
        /*0060*/ 	.byte	0x04, 0x2f
        /*0062*/ 	.short	(.L_17 - .L_16)
	.align		4
.L_16:
        /*0064*/ 	.word	index@(_Z21self_attention_kernelPfS_S_S_iiii)
        /*0068*/ 	.word	0x00000020


	//----- nvinfo : EIATTR_FRAME_SIZE
	.align		4
.L_17:
        /*006c*/ 	.byte	0x04, 0x11
        /*006e*/ 	.short	(.L_19 - .L_18)
	.align		4
.L_18:
        /*0070*/ 	.word	index@($__internal_1_$__cuda_sm3x_div_rn_noftz_f32_slowpath)
        /*0074*/ 	.word	0x00000000


	//----- nvinfo : EIATTR_FRAME_SIZE
	.align		4
.L_19:
        /*0078*/ 	.byte	0x04, 0x11
        /*007a*/ 	.short	(.L_21 - .L_20)
	.align		4
.L_20:
        /*007c*/ 	.word	index@($__internal_0_$__cuda_sm20_sqrt_rn_f32_slowpath)
        /*0080*/ 	.word	0x00000000


	//----- nvinfo : EIATTR_FRAME_SIZE
	.align		4
.L_21:
        /*0084*/ 	.byte	0x04, 0x11
        /*0086*/ 	.short	(.L_23 - .L_22)
	.align		4
.L_22:
        /*0088*/ 	.word	index@(_Z21self_attention_kernelPfS_S_S_iiii)
        /*008c*/ 	.word	0x00000000


	//----- nvinfo : EIATTR_REGCOUNT
	.align		4
.L_23:
        /*0090*/ 	.byte	0x04, 0x2f
        /*0092*/ 	.short	(.L_25 - .L_24)
	.align		4
.L_24:
        /*0094*/ 	.word	index@(_Z19add_residual_kernelPfS_S_i)
        /*0098*/ 	.word	0x0000000c


	//----- nvinfo : EIATTR_FRAME_SIZE
	.align		4
.L_25:
        /*009c*/ 	.byte	0x04, 0x11
        /*009e*/ 	.short	(.L_27 - .L_26)
	.align		4
.L_26:
        /*00a0*/ 	.word	index@(_Z19add_residual_kernelPfS_S_i)
        /*00a4*/ 	.word	0x00000000


	//----- nvinfo : EIATTR_MIN_STACK_SIZE
	.align		4
.L_27:
        /*00a8*/ 	.byte	0x04, 0x12
        /*00aa*/ 	.short	(.L_29 - .L_28)
	.align		4
.L_28:
        /*00ac*/ 	.word	index@(_Z19add_residual_kernelPfS_S_i)
        /*00b0*/ 	.word	0x00000000


	//----- nvinfo : EIATTR_MIN_STACK_SIZE
	.align		4
.L_29:
        /*00b4*/ 	.byte	0x04, 0x12
        /*00b6*/ 	.short	(.L_31 - .L_30)
	.align		4
.L_30:
        /*00b8*/ 	.word	index@(_Z21self_attention_kernelPfS_S_S_iiii)
        /*00bc*/ 	.word	0x00000000


	//----- nvinfo : EIATTR_MIN_STACK_SIZE
	.align		4
.L_31:
        /*00c0*/ 	.byte	0x04, 0x12
        /*00c2*/ 	.short	(.L_33 - .L_32)
	.align		4
.L_32:
        /*00c4*/ 	.word	index@(_Z11gelu_kernelPfS_i)
        /*00c8*/ 	.word	0x00000000


	//----- nvinfo : EIATTR_MIN_STACK_SIZE
	.align		4
.L_33:
        /*00cc*/ 	.byte	0x04, 0x12
        /*00ce*/ 	.short	(.L_35 - .L_34)
	.align		4
.L_34:
        /*00d0*/ 	.word	index@(_Z17layer_norm_kernelPfS_S_S_i)
        /*00d4*/ 	.word	0x00000000


	//----- nvinfo : EIATTR_MIN_STACK_SIZE
	.align		4
.L_35:
        /*00d8*/ 	.byte	0x04, 0x12
        /*00da*/ 	.short	(.L_37 - .L_36)
	.align		4
.L_36:
        /*00dc*/ 	.word	index@(_Z13matmul_kernelPfS_S_iii)
        /*00e0*/ 	.word	0x00000000
.L_37:


//--------------------- .nv.compat                --------------------------
	.section	.nv.compat,"",@"SHT_CUDA_COMPAT_INFO"
	.align	4
        /*0000*/ 	.byte	0x02, 0x09, 0x00, 0x00, 0x02, 0x02, 0x01, 0x00, 0x02, 0x05, 0x05, 0x00, 0x03, 0x07, 0x01, 0x01
        /*0010*/ 	.byte	0x02, 0x03, 0x00, 0x00, 0x02, 0x06, 0x01, 0x00, 0x04, 0x0b, 0x08, 0x00, 0x01, 0x00, 0x00, 0x00
        /*0020*/ 	.byte	0x00, 0x00, 0x00, 0x00


//--------------------- .nv.info._Z19add_residual_kernelPfS_S_i --------------------------
	.section	.nv.info._Z19add_residual_kernelPfS_S_i,"",@"SHT_CUDA_INFO"
	.sectionflags	@""
	.align	4


	//----- nvinfo : EIATTR_CUDA_API_VERSION
	.align		4
        /*0000*/ 	.byte	0x04, 0x37
        /*0002*/ 	.short	(.L_39 - .L_38)
.L_38:
        /*0004*/ 	.word	0x00000082


	//----- nvinfo : EIATTR_KPARAM_INFO
	.align		4
.L_39:
        /*0008*/ 	.byte	0x04, 0x17
        /*000a*/ 	.short	(.L_41 - .L_40)
.L_40:
        /*000c*/ 	.word	0x00000000
        /*0010*/ 	.short	0x0003
        /*0012*/ 	.short	0x0018
        /*0014*/ 	.byte	0x00, 0xf0, 0x11, 0x00


	//----- nvinfo : EIATTR_KPARAM_INFO
	.align		4
.L_41:
        /*0018*/ 	.byte	0x04, 0x17
        /*001a*/ 	.short	(.L_43 - .L_42)
.L_42:
        /*001c*/ 	.word	0x00000000
        /*0020*/ 	.short	0x0002
        /*0022*/ 	.short	0x0010
        /*0024*/ 	.byte	0x00, 0xf5, 0x21, 0x00


	//----- nvinfo : EIATTR_KPARAM_INFO
	.align		4
.L_43:
        /*0028*/ 	.byte	0x04, 0x17
        /*002a*/ 	.short	(.L_45 - .L_44)
.L_44:
        /*002c*/ 	.word	0x00000000
        /*0030*/ 	.short	0x0001
        /*0032*/ 	.short	0x0008
        /*0034*/ 	.byte	0x00, 0xf5, 0x21, 0x00


	//----- nvinfo : EIATTR_KPARAM_INFO
	.align		4
.L_45:
        /*0038*/ 	.byte	0x04, 0x17
        /*003a*/ 	.short	(.L_47 - .L_46)
.L_46:
        /*003c*/ 	.word	0x00000000
        /*0040*/ 	.short	0x0000
        /*0042*/ 	.short	0x0000
        /*0044*/ 	.byte	0x00, 0xf5, 0x21, 0x00


	//----- nvinfo : EIATTR_SPARSE_MMA_MASK
	.align		4
.L_47:
        /*0048*/ 	.byte	0x03, 0x50
        /*004a*/ 	.short	0x0000


	//----- nvinfo : EIATTR_MAXREG_COUNT
	.align		4
        /*004c*/ 	.byte	0x03, 0x1b
        /*004e*/ 	.short	0x00ff


	//----- nvinfo : EIATTR_MERCURY_ISA_VERSION
	.align		4
        /*0050*/ 	.byte	0x03, 0x5f
        /*0052*/ 	.short	0x0101


	//----- nvinfo : EIATTR_VRC_CTA_INIT_COUNT
	.align		4
        /*0054*/ 	.byte	0x02, 0x4a
	.zero		1
	.zero		1


	//----- nvinfo : EIATTR_EXIT_INSTR_OFFSETS
	.align		4
        /*0058*/ 	.byte	0x04, 0x1c
        /*005a*/ 	.short	(.L_49 - .L_48)


	//   ....[0]....
.L_48:
        /*005c*/ 	.word	0x00000070


	//   ....[1]....
        /*0060*/ 	.word	0x00000130


	//----- nvinfo : EIATTR_CBANK_PARAM_SIZE
	.align		4
.L_49:
        /*0064*/ 	.byte	0x03, 0x19
        /*0066*/ 	.short	0x001c


	//----- nvinfo : EIATTR_PARAM_CBANK
	.align		4
        /*0068*/ 	.byte	0x04, 0x0a
        /*006a*/ 	.short	(.L_51 - .L_50)
	.align		4
.L_50:
        /*006c*/ 	.word	index@(.nv.constant0._Z19add_residual_kernelPfS_S_i)
        /*0070*/ 	.short	0x0380
        /*0072*/ 	.short	0x001c


	//----- nvinfo : EIATTR_SW_WAR
	.align		4
.L_51:
        /*0074*/ 	.byte	0x04, 0x36
        /*0076*/ 	.short	(.L_53 - .L_52)
.L_52:
        /*0078*/ 	.word	0x00000008
.L_53:


//--------------------- .nv.info._Z21self_attention_kernelPfS_S_S_iiii --------------------------
	.section	.nv.info._Z21self_attention_kernelPfS_S_S_iiii,"",@"SHT_CUDA_INFO"
	.sectionflags	@""
	.align	4


	//----- nvinfo : EIATTR_CUDA_API_VERSION
	.align		4
        /*0000*/ 	.byte	0x04, 0x37
        /*0002*/ 	.short	(.L_55 - .L_54)
.L_54:
        /*0004*/ 	.word	0x00000082


	//----- nvinfo : EIATTR_KPARAM_INFO
	.align		4
.L_55:
        /*0008*/ 	.byte	0x04, 0x17
        /*000a*/ 	.short	(.L_57 - .L_56)
.L_56:
        /*000c*/ 	.word	0x00000000
        /*0010*/ 	.short	0x0007
        /*0012*/ 	.short	0x002c
        /*0014*/ 	.byte	0x00, 0xf0, 0x11, 0x00


	//----- nvinfo : EIATTR_KPARAM_INFO
	.align		4
.L_57:
        /*0018*/ 	.byte	0x04, 0x17
        /*001a*/ 	.short	(.L_59 - .L_58)
.L_58:
        /*001c*/ 	.word	0x00000000
        /*0020*/ 	.short	0x0006
        /*0022*/ 	.short	0x0028
        /*0024*/ 	.byte	0x00, 0xf0, 0x11, 0x00


	//----- nvinfo : EIATTR_KPARAM_INFO
	.align		4
.L_59:
        /*0028*/ 	.byte	0x04, 0x17
        /*002a*/ 	.short	(.L_61 - .L_60)
.L_60:
        /*002c*/ 	.word	0x00000000
        /*0030*/ 	.short	0x0005
        /*0032*/ 	.short	0x0024
        /*0034*/ 	.byte	0x00, 0xf0, 0x11, 0x00


	//----- nvinfo : EIATTR_KPARAM_INFO
	.align		4
.L_61:
        /*0038*/ 	.byte	0x04, 0x17
        /*003a*/ 	.short	(.L_63 - .L_62)
.L_62:
        /*003c*/ 	.word	0x00000000
        /*0040*/ 	.short	0x0004
        /*0042*/ 	.short	0x0020
        /*0044*/ 	.byte	0x00, 0xf0, 0x11, 0x00


	//----- nvinfo : EIATTR_KPARAM_INFO
	.align		4
.L_63:
        /*0048*/ 	.byte	0x04, 0x17
        /*004a*/ 	.short	(.L_65 - .L_64)
.L_64:
        /*004c*/ 	.word	0x00000000
        /*0050*/ 	.short	0x0003
        /*0052*/ 	.short	0x0018
        /*0054*/ 	.byte	0x00, 0xf5, 0x21, 0x00


	//----- nvinfo : EIATTR_KPARAM_INFO
	.align		4
.L_65:
        /*0058*/ 	.byte	0x04, 0x17
        /*005a*/ 	.short	(.L_67 - .L_66)
.L_66:
        /*005c*/ 	.word	0x00000000
        /*0060*/ 	.short	0x0002
        /*0062*/ 	.short	0x0010
        /*0064*/ 	.byte	0x00, 0xf5, 0x21, 0x00


	//----- nvinfo : EIATTR_KPARAM_INFO
	.align		4
.L_67:
        /*0068*/ 	.byte	0x04, 0x17
        /*006a*/ 	.short	(.L_69 - .L_68)
.L_68:
        /*006c*/ 	.word	0x00000000
        /*0070*/ 	.short	0x0001
        /*0072*/ 	.short	0x0008
        /*0074*/ 	.byte	0x00, 0xf5, 0x21, 0x00


	//----- nvinfo : EIATTR_KPARAM_INFO
	.align		4
.L_69:
        /*0078*/ 	.byte	0x04, 0x17
        /*007a*/ 	.short	(.L_71 - .L_70)
.L_70:
        /*007c*/ 	.word	0x00000000
        /*0080*/ 	.short	0x0000
        /*0082*/ 	.short	0x0000
        /*0084*/ 	.byte	0x00, 0xf5, 0x21, 0x00


	//----- nvinfo : EIATTR_SPARSE_MMA_MASK
	.align		4
.L_71:
        /*0088*/ 	.byte	0x03, 0x50
        /*008a*/ 	.short	0x0000


	//----- nvinfo : EIATTR_MAXREG_COUNT
	.align		4
        /*008c*/ 	.byte	0x03, 0x1b
        /*008e*/ 	.short	0x00ff


	//----- nvinfo : EIATTR_MERCURY_ISA_VERSION
	.align		4
        /*0090*/ 	.byte	0x03, 0x5f
        /*0092*/ 	.short	0x0101


	//----- nvinfo : EIATTR_VRC_CTA_INIT_COUNT
	.align		4
        /*0094*/ 	.byte	0x02, 0x4a
	.zero		1
	.zero		1


	//----- nvinfo : EIATTR_EXIT_INSTR_OFFSETS
	.align		4
        /*0098*/ 	.byte	0x04, 0x1c
        /*009a*/ 	.short	(.L_73 - .L_72)


	//   ....[0]....
.L_72:
        /*009c*/ 	.word	0x00000070


	//   ....[1]....
        /*00a0*/ 	.word	0x00003660


	//   ....[2]....
        /*00a4*/ 	.word	0x00004370


	//   ....[3]....
        /*00a8*/ 	.word	0x000044f0


	//   ....[4]....
        /*00ac*/ 	.word	0x000045c0


	//   ....[5]....
        /*00b0*/ 	.word	0x00004650


	//   ....[6]....
        /*00b4*/ 	.word	0x000046b0


	//----- nvinfo : EIATTR_CRS_STACK_SIZE
	.align		4
.L_73:
        /*00b8*/ 	.byte	0x04, 0x1e
        /*00ba*/ 	.short	(.L_75 - .L_74)
.L_74:
        /*00bc*/ 	.word	0x00000000


	//----- nvinfo : EIATTR_CBANK_PARAM_SIZE
	.align		4
.L_75:
        /*00c0*/ 	.byte	0x03, 0x19
        /*00c2*/ 	.short	0x0030


	//----- nvinfo : EIATTR_PARAM_CBANK
	.align		4
        /*00c4*/ 	.byte	0x04, 0x0a
        /*00c6*/ 	.short	(.L_77 - .L_76)
	.align		4
.L_76:
        /*00c8*/ 	.word	index@(.nv.constant0._Z21self_attention_kernelPfS_S_S_iiii)
        /*00cc*/ 	.short	0x0380
        /*00ce*/ 	.short	0x0030


	//----- nvinfo : EIATTR_SW_WAR
	.align		4
.L_77:
        /*00d0*/ 	.byte	0x04, 0x36
        /*00d2*/ 	.short	(.L_79 - .L_78)
.L_78:
        /*00d4*/ 	.word	0x00000008
.L_79:


//--------------------- .nv.info._Z11gelu_kernelPfS_i --------------------------
	.section	.nv.info._Z11gelu_kernelPfS_i,"",@"SHT_CUDA_INFO"
	.sectionflags	@""
	.align	4


	//----- nvinfo : EIATTR_CUDA_API_VERSION
	.align		4
        /*0000*/ 	.byte	0x04, 0x37
        /*0002*/ 	.short	(.L_81 - .L_80)
.L_80:
        /*0004*/ 	.word	0x00000082


	//----- nvinfo : EIATTR_KPARAM_INFO
	.align		4
.L_81:
        /*0008*/ 	.byte	0x04, 0x17
        /*000a*/ 	.short	(.L_83 - .L_82)
.L_82:
        /*000c*/ 	.word	0x00000000
        /*0010*/ 	.short	0x0002
        /*0012*/ 	.short	0x0010
        /*0014*/ 	.byte	0x00, 0xf0, 0x11, 0x00


	//----- nvinfo : EIATTR_KPARAM_INFO
	.align		4
.L_83:
        /*0018*/ 	.byte	0x04, 0x17
        /*001a*/ 	.short	(.L_85 - .L_84)
.L_84:
        /*001c*/ 	.word	0x00000000
        /*0020*/ 	.short	0x0001
        /*0022*/ 	.short	0x0008
        /*0024*/ 	.byte	0x00, 0xf5, 0x21, 0x00


	//----- nvinfo : EIATTR_KPARAM_INFO
	.align		4
.L_85:
        /*0028*/ 	.byte	0x04, 0x17
        /*002a*/ 	.short	(.L_87 - .L_86)
.L_86:
        /*002c*/ 	.word	0x00000000
        /*0030*/ 	.short	0x0000
        /*0032*/ 	.short	0x0000
        /*0034*/ 	.byte	0x00, 0xf5, 0x21, 0x00


	//----- nvinfo : EIATTR_SPARSE_MMA_MASK
	.align		4
.L_87:
        /*0038*/ 	.byte	0x03, 0x50
        /*003a*/ 	.short	0x0000


	//----- nvinfo : EIATTR_MAXREG_COUNT
	.align		4
        /*003c*/ 	.byte	0x03, 0x1b
        /*003e*/ 	.short	0x00ff


	//----- nvinfo : EIATTR_MERCURY_ISA_VERSION
	.align		4
        /*0040*/ 	.byte	0x03, 0x5f
        /*0042*/ 	.short	0x0101


	//----- nvinfo : EIATTR_VRC_CTA_INIT_COUNT
	.align		4
        /*0044*/ 	.byte	0x02, 0x4a
	.zero		1
	.zero		1


	//----- nvinfo : EIATTR_EXIT_INSTR_OFFSETS
	.align		4
        /*0048*/ 	.byte	0x04, 0x1c
        /*004a*/ 	.short	(.L_89 - .L_88)


	//   ....[0]....
.L_88:
        /*004c*/ 	.word	0x00000070


	//   ....[1]....
        /*0050*/ 	.word	0x00000270


	//----- nvinfo : EIATTR_CBANK_PARAM_SIZE
	.align		4
.L_89:
        /*0054*/ 	.byte	0x03, 0x19
        /*0056*/ 	.short	0x0014


	//----- nvinfo : EIATTR_PARAM_CBANK
	.align		4
        /*0058*/ 	.byte	0x04, 0x0a
        /*005a*/ 	.short	(.L_91 - .L_90)
	.align		4
.L_90:
        /*005c*/ 	.word	index@(.nv.constant0._Z11gelu_kernelPfS_i)
        /*0060*/ 	.short	0x0380
        /*0062*/ 	.short	0x0014


	//----- nvinfo : EIATTR_SW_WAR
	.align		4
.L_91:
        /*0064*/ 	.byte	0x04, 0x36
        /*0066*/ 	.short	(.L_93 - .L_92)
.L_92:
        /*0068*/ 	.word	0x00000008
.L_93:


//--------------------- .nv.info._Z17layer_norm_kernelPfS_S_S_i --------------------------
	.section	.nv.info._Z17layer_norm_kernelPfS_S_S_i,"",@"SHT_CUDA_INFO"
	.sectionflags	@""
	.align	4


	//----- nvinfo : EIATTR_CUDA_API_VERSION
	.align		4
        /*0000*/ 	.byte	0x04, 0x37
        /*0002*/ 	.short	(.L_95 - .L_94)
.L_94:
        /*0004*/ 	.word	0x00000082


	//----- nvinfo : EIATTR_KPARAM_INFO
	.align		4
.L_95:
        /*0008*/ 	.byte	0x04, 0x17
        /*000a*/ 	.short	(.L_97 - .L_96)
.L_96:
        /*000c*/ 	.word	0x00000000
        /*0010*/ 	.short	0x0004
        /*0012*/ 	.short	0x0020
        /*0014*/ 	.byte	0x00, 0xf0, 0x11, 0x00


	//----- nvinfo : EIATTR_KPARAM_INFO
	.align		4
.L_97:
        /*0018*/ 	.byte	0x04, 0x17
        /*001a*/ 	.short	(.L_99 - .L_98)
.L_98:
        /*001c*/ 	.word	0x00000000
        /*0020*/ 	.short	0x0003
        /*0022*/ 	.short	0x0018
        /*0024*/ 	.byte	0x00, 0xf5, 0x21, 0x00


	//----- nvinfo : EIATTR_KPARAM_INFO
	.align		4
.L_99:
        /*0028*/ 	.byte	0x04, 0x17
        /*002a*/ 	.short	(.L_101 - .L_100)
.L_100:
        /*002c*/ 	.word	0x00000000
        /*0030*/ 	.short	0x0002
        /*0032*/ 	.short	0x0010
        /*0034*/ 	.byte	0x00, 0xf5, 0x21, 0x00


	//----- nvinfo : EIATTR_KPARAM_INFO
	.align		4
.L_101:
        /*0038*/ 	.byte	0x04, 0x17
        /*003a*/ 	.short	(.L_103 - .L_102)
.L_102:
        /*003c*/ 	.word	0x00000000
        /*0040*/ 	.short	0x0001
        /*0042*/ 	.short	0x0008
        /*0044*/ 	.byte	0x00, 0xf5, 0x21, 0x00


	//----- nvinfo : EIATTR_KPARAM_INFO
	.align		4
.L_103:
        /*0048*/ 	.byte	0x04, 0x17
        /*004a*/ 	.short	(.L_105 - .L_104)
.L_104:
        /*004c*/ 	.word	0x00000000
        /*0050*/ 	.short	0x0000
        /*0052*/ 	.short	0x0000
        /*0054*/ 	.byte	0x00, 0xf5, 0x21, 0x00


	//----- nvinfo : EIATTR_SPARSE_MMA_MASK
	.align		4
.L_105:
        /*0058*/ 	.byte	0x03, 0x50
        /*005a*/ 	.short	0x0000


	//----- nvinfo : EIATTR_MAXREG_COUNT
	.align		4
        /*005c*/ 	.byte	0x03, 0x1b
        /*005e*/ 	.short	0x00ff


	//----- nvinfo : EIATTR_NUM_BARRIERS
	.align		4
        /*0060*/ 	.byte	0x02, 0x4c
        /*0062*/ 	.byte	0x01
	.zero		1


	//----- nvinfo : EIATTR_MERCURY_ISA_VERSION
	.align		4
        /*0064*/ 	.byte	0x03, 0x5f
        /*0066*/ 	.short	0x0101


	//----- nvinfo : EIATTR_VRC_CTA_INIT_COUNT
	.align		4
        /*0068*/ 	.byte	0x02, 0x4a
	.zero		1
	.zero		1


	//----- nvinfo : EIATTR_EXIT_INSTR_OFFSETS
	.align		4
        /*006c*/ 	.byte	0x04, 0x1c
        /*006e*/ 	.short	(.L_107 - .L_106)


	//   ....[0]....
.L_106:
        /*0070*/ 	.word	0x000008a0


	//   ....[1]....
        /*0074*/ 	.word	0x00000bc0


	//----- nvinfo : EIATTR_CRS_STACK_SIZE
	.align		4
.L_107:
        /*0078*/ 	.byte	0x04, 0x1e
        /*007a*/ 	.short	(.L_109 - .L_108)
.L_108:
        /*007c*/ 	.word	0x00000000


	//----- nvinfo : EIATTR_CBANK_PARAM_SIZE
	.align		4
.L_109:
        /*0080*/ 	.byte	0x03, 0x19
        /*0082*/ 	.short	0x0024


	//----- nvinfo : EIATTR_PARAM_CBANK
	.align		4
        /*0084*/ 	.byte	0x04, 0x0a
        /*0086*/ 	.short	(.L_111 - .L_110)
	.align		4
.L_110:
        /*0088*/ 	.word	index@(.nv.constant0._Z17layer_norm_kernelPfS_S_S_i)
        /*008c*/ 	.short	0x0380
        /*008e*/ 	.short	0x0024


	//----- nvinfo : EIATTR_SW_WAR
	.align		4
.L_111:
        /*0090*/ 	.byte	0x04, 0x36
        /*0092*/ 	.short	(.L_113 - .L_112)
.L_112:
        /*0094*/ 	.word	0x00000008
.L_113:


//--------------------- .nv.info._Z13matmul_kernelPfS_S_iii --------------------------
	.section	.nv.info._Z13matmul_kernelPfS_S_iii,"",@"SHT_CUDA_INFO"
	.sectionflags	@""
	.align	4


	//----- nvinfo : EIATTR_CUDA_API_VERSION
	.align		4
        /*0000*/ 	.byte	0x04, 0x37
        /*0002*/ 	.short	(.L_115 - .L_114)
.L_114:
        /*0004*/ 	.word	0x00000082


	//----- nvinfo : EIATTR_KPARAM_INFO
	.align		4
.L_115:
        /*0008*/ 	.byte	0x04, 0x17
        /*000a*/ 	.short	(.L_117 - .L_116)
.L_116:
        /*000c*/ 	.word	0x00000000
        /*0010*/ 	.short	0x0005
        /*0012*/ 	.short	0x0020
        /*0014*/ 	.byte	0x00, 0xf0, 0x11, 0x00


	//----- nvinfo : EIATTR_KPARAM_INFO
	.align		4
.L_117:
        /*0018*/ 	.byte	0x04, 0x17
        /*001a*/ 	.short	(.L_119 - .L_118)
.L_118:
        /*001c*/ 	.word	0x00000000
        /*0020*/ 	.short	0x0004
        /*0022*/ 	.short	0x001c
        /*0024*/ 	.byte	0x00, 0xf0, 0x11, 0x00


	//----- nvinfo : EIATTR_KPARAM_INFO
	.align		4
.L_119:
        /*0028*/ 	.byte	0x04, 0x17
        /*002a*/ 	.short	(.L_121 - .L_120)
.L_120:
        /*002c*/ 	.word	0x00000000
        /*0030*/ 	.short	0x0003
        /*0032*/ 	.short	0x0018
        /*0034*/ 	.byte	0x00, 0xf0, 0x11, 0x00


	//----- nvinfo : EIATTR_KPARAM_INFO
	.align		4
.L_121:
        /*0038*/ 	.byte	0x04, 0x17
        /*003a*/ 	.short	(.L_123 - .L_122)
.L_122:
        /*003c*/ 	.word	0x00000000
        /*0040*/ 	.short	0x0002
        /*0042*/ 	.short	0x0010
        /*0044*/ 	.byte	0x00, 0xf5, 0x21, 0x00


	//----- nvinfo : EIATTR_KPARAM_INFO
	.align		4
.L_123:
        /*0048*/ 	.byte	0x04, 0x17
        /*004a*/ 	.short	(.L_125 - .L_124)
.L_124:
        /*004c*/ 	.word	0x00000000
        /*0050*/ 	.short	0x0001
        /*0052*/ 	.short	0x0008
        /*0054*/ 	.byte	0x00, 0xf5, 0x21, 0x00


	//----- nvinfo : EIATTR_KPARAM_INFO
	.align		4
.L_125:
        /*0058*/ 	.byte	0x04, 0x17
        /*005a*/ 	.short	(.L_127 - .L_126)
.L_126:
        /*005c*/ 	.word	0x00000000
        /*0060*/ 	.short	0x0000
        /*0062*/ 	.short	0x0000
        /*0064*/ 	.byte	0x00, 0xf5, 0x21, 0x00


	//----- nvinfo : EIATTR_SPARSE_MMA_MASK
	.align		4
.L_127:
        /*0068*/ 	.byte	0x03, 0x50
        /*006a*/ 	.short	0x0000


	//----- nvinfo : EIATTR_MAXREG_COUNT
	.align		4
        /*006c*/ 	.byte	0x03, 0x1b
        /*006e*/ 	.short	0x00ff


	//----- nvinfo : EIATTR_MERCURY_ISA_VERSION
	.align		4
        /*0070*/ 	.byte	0x03, 0x5f
        /*0072*/ 	.short	0x0101


	//----- nvinfo : EIATTR_VRC_CTA_INIT_COUNT
	.align		4
        /*0074*/ 	.byte	0x02, 0x4a
	.zero		1
	.zero		1


	//----- nvinfo : EIATTR_EXIT_INSTR_OFFSETS
	.align		4
        /*0078*/ 	.byte	0x04, 0x1c
        /*007a*/ 	.short	(.L_129 - .L_128)


	//   ....[0]....
.L_128:
        /*007c*/ 	.word	0x000000c0


	//   ....[1]....
        /*0080*/ 	.word	0x000008e0


	//----- nvinfo : EIATTR_CBANK_PARAM_SIZE
	.align		4
.L_129:
        /*0084*/ 	.byte	0x03, 0x19
        /*0086*/ 	.short	0x0024


	//----- nvinfo : EIATTR_PARAM_CBANK
	.align		4
        /*0088*/ 	.byte	0x04, 0x0a
        /*008a*/ 	.short	(.L_131 - .L_130)
	.align		4
.L_130:
        /*008c*/ 	.word	index@(.nv.constant0._Z13matmul_kernelPfS_S_iii)
        /*0090*/ 	.short	0x0380
        /*0092*/ 	.short	0x0024


	//----- nvinfo : EIATTR_SW_WAR
	.align		4
.L_131:
        /*0094*/ 	.byte	0x04, 0x36
        /*0096*/ 	.short	(.L_133 - .L_132)
.L_132:
        /*0098*/ 	.word	0x00000008
.L_133:


//--------------------- .nv.callgraph             --------------------------
	.section	.nv.callgraph,"",@"SHT_CUDA_CALLGRAPH"
	.align	4
	.sectionentsize	8
	.align		4
        /*0000*/ 	.word	0x00000000
	.align		4
        /*0004*/ 	.word	0xffffffff
	.align		4
        /*0008*/ 	.word	0x00000000
	.align		4
        /*000c*/ 	.word	0xfffffffe
	.align		4
        /*0010*/ 	.word	0x00000000
	.align		4
        /*0014*/ 	.word	0xfffffffd
	.align		4
        /*0018*/ 	.word	0x00000000
	.align		4
        /*001c*/ 	.word	0xfffffffc


//--------------------- .text._Z19add_residual_kernelPfS_S_i --------------------------
	.section	.text._Z19add_residual_kernelPfS_S_i,"ax",@progbits
	.align	128
        .global         _Z19add_residual_kernelPfS_S_i
        .type           _Z19add_residual_kernelPfS_S_i,@function
        .size           _Z19add_residual_kernelPfS_S_i,(.L_x_129 - _Z19add_residual_kernelPfS_S_i)
        .other          _Z19add_residual_kernelPfS_S_i,@"STO_CUDA_ENTRY STV_DEFAULT"
_Z19add_residual_kernelPfS_S_i:
.text._Z19add_residual_kernelPfS_S_i:
[----:B------:R-:W-:Y:S01]  /*0000*/  LDC R1, c[0x0][0x37c] ;  /* 0x0000df00ff017b82 */ /* 0x000fe20000000800 */
[----:B------:R-:W0:Y:S07]  /*0010*/  S2R R0, SR_TID.X ;  /* 0x0000000000007919 */ /* 0x000e2e0000002100 */
[----:B------:R-:W0:Y:S01]  /*0020*/  S2UR UR4, SR_CTAID.X ;  /* 0x00000000000479c3 */ /* 0x000e220000002500 */
[----:B------:R-:W1:Y:S07]  /*0030*/  LDCU UR5, c[0x0][0x398] ;  /* 0x00007300ff0577ac */ /* 0x000e6e0008000800 */
[----:B------:R-:W0:Y:S02]  /*0040*/  LDC R9, c[0x0][0x360] ;  /* 0x0000d800ff097b82 */ /* 0x000e240000000800 */
[----:B0-----:R-:W-:-:S05]  /*0050*/  IMAD R9, R9, UR4, R0 ;  /* 0x0000000409097c24 */ /* 0x001fca000f8e0200 */
[----:B-1----:R-:W-:-:S13]  /*0060*/  ISETP.GE.AND P0, PT, R9, UR5, PT ;  /* 0x0000000509007c0c */ /* 0x002fda000bf06270 */
[----:B------:R-:W-:Y:S05]  /*0070*/  @P0 EXIT ;  /* 0x000000000000094d */ /* 0x000fea0003800000 */
[----:B------:R-:W0:Y:S01]  /*0080*/  LDC.64 R2, c[0x0][0x380] ;  /* 0x0000e000ff027b82 */ /* 0x000e220000000a00 */
[----:B------:R-:W1:Y:S07]  /*0090*/  LDCU.64 UR4, c[0x0][0x358] ;  /* 0x00006b00ff0477ac */ /* 0x000e6e0008000a00 */
[----:B------:R-:W2:Y:S08]  /*00a0*/  LDC.64 R4, c[0x0][0x388] ;  /* 0x0000e200ff047b82 */ /* 0x000eb00000000a00 */
[----:B------:R-:W3:Y:S01]  /*00b0*/  LDC.64 R6, c[0x0][0x390] ;  /* 0x0000e400ff067b82 */ /* 0x000ee20000000a00 */
[----:B0-----:R-:W-:-:S06]  /*00c0*/  IMAD.WIDE R2, R9, 0x4, R2 ;  /* 0x0000000409027825 */ /* 0x001fcc00078e0202 */
[----:B-1----:R-:W4:Y:S01]  /*00d0*/  LDG.E R2, desc[UR4][R2.64] ;  /* 0x0000000402027981 */ /* 0x002f22000c1e1900 */
[----:B--2---:R-:W-:-:S06]  /*00e0*/  IMAD.WIDE R4, R9, 0x4, R4 ;  /* 0x0000000409047825 */ /* 0x004fcc00078e0204 */
[----:B------:R-:W4:Y:S01]  /*00f0*/  LDG.E R5, desc[UR4][R4.64] ;  /* 0x0000000404057981 */ /* 0x000f22000c1e1900 */
[----:B---3--:R-:W-:-:S04]  /*0100*/  IMAD.WIDE R6, R9, 0x4, R6 ;  /* 0x0000000409067825 */ /* 0x008fc800078e0206 */
[----:B----4-:R-:W-:-:S05]  /*0110*/  FADD R9, R2, R5 ;  /* 0x0000000502097221 */ /* 0x010fca0000000000 */
[----:B------:R-:W-:Y:S01]  /*0120*/  STG.E desc[UR4][R6.64], R9 ;  /* 0x0000000906007986 */ /* 0x000fe2000c101904 */
[----:B------:R-:W-:Y:S05]  /*0130*/  EXIT ;  /* 0x000000000000794d */ /* 0x000fea0003800000 */
.L_x_0:
[----:B------:R-:W-:-:S00]  /*0140*/  BRA `(.L_x_0) ;  /* 0xfffffffc00fc7947 */ /* 0x000fc0000383ffff */
[----:B------:R-:W-:-:S00]  /*0150*/  NOP ;  /* 0x0000000000007918 */ /* 0x000fc00000000000 */
        /* <DEDUP_REMOVED lines=10> */
.L_x_129:


//--------------------- .text._Z21self_attention_kernelPfS_S_S_iiii --------------------------
	.section	.text._Z21self_attention_kernelPfS_S_S_iiii,"ax",@progbits
	.align	128
        .global         _Z21self_attention_kernelPfS_S_S_iiii
        .type           _Z21self_attention_kernelPfS_S_S_iiii,@function
        .size           _Z21self_attention_kernelPfS_S_S_iiii,(.L_x_126 - _Z21self_attention_kernelPfS_S_S_iiii)
        .other          _Z21self_attention_kernelPfS_S_S_iiii,@"STO_CUDA_ENTRY STV_DEFAULT"
_Z21self_attention_kernelPfS_S_S_iiii:
.text._Z21self_attention_kernelPfS_S_S_iiii:
        /* <DEDUP_REMOVED lines=8> */
[----:B------:R-:W0:Y:S01]  /*0080*/  S2UR UR6, SR_CTAID.Z ;  /* 0x00000000000679c3 */ /* 0x000e220000002700 */
[----:B------:R-:W-:Y:S01]  /*0090*/  UISETP.GE.AND UP0, UPT, UR9, 0x1, UPT ;  /* 0x000000010900788c */ /* 0x000fe2000bf06270 */
[----:B------:R-:W-:Y:S01]  /*00a0*/  HFMA2 R0, -RZ, RZ, -6.109375, 2 ;  /* 0xc61c4000ff007431 */ /* 0x000fe200000001ff */
[----:B------:R-:W1:Y:S05]  /*00b0*/  LDCU.64 UR22, c[0x0][0x358] ;  /* 0x00006b00ff1677ac */ /* 0x000e6a0008000a00 */
[----:B------:R-:W2:Y:S02]  /*00c0*/  S2UR UR24, SR_CTAID.Y ;  /* 0x00000000001879c3 */ /* 0x000ea40000002600 */
[----:B------:R-:W-:Y:S05]  /*00d0*/  BRA.U !UP0, `(.L_x_1) ;  /* 0x0000001908e47547 */ /* 0x000fea000b800000 */
[----:B------:R-:W3:Y:S01]  /*00e0*/  LDC.64 R8, c[0x0][0x3a8] ;  /* 0x0000ea00ff087b82 */ /* 0x000ee20000000a00 */
[----:B------:R-:W-:Y:S02]  /*00f0*/  MOV R5, UR9 ;  /* 0x0000000900057c02 */ /* 0x000fe40008000f00 */
[----:B---3--:R-:W-:Y:S02]  /*0100*/  I2FP.F32.S32 R3, R8 ;  /* 0x0000000800037245 */ /* 0x008fe40000201400 */
[----:B------:R-:W-:Y:S02]  /*0110*/  ISETP.GE.AND P1, PT, R8, 0x1, PT ;  /* 0x000000010800780c */ /* 0x000fe40003f26270 */
[----:B------:R-:W-:Y:S01]  /*0120*/  IADD3 R0, PT, PT, R3, -0xd000000, RZ ;  /* 0xf300000003007810 */ /* 0x000fe20007ffe0ff */
[----:B------:R3:W4:Y:S03]  /*0130*/  MUFU.RSQ R6, R3 ;  /* 0x0000000300067308 */ /* 0x0007260000001400 */
[----:B------:R-:W-:Y:S01]  /*0140*/  ISETP.GT.U32.AND P0, PT, R0, 0x727fffff, PT ;  /* 0x727fffff0000780c */ /* 0x000fe20003f04070 */
[----:B0-----:R-:W-:-:S04]  /*0150*/  IMAD R0, R5, UR6, R4 ;  /* 0x0000000605007c24 */ /* 0x001fc8000f8e0204 */
[----:B--2---:R-:W-:-:S08]  /*0160*/  IMAD R5, R0, R9, UR24 ;  /* 0x0000001800057e24 */ /* 0x004fd0000f8e0209 */
[----:B---3--:R-:W-:Y:S05]  /*0170*/  @!P0 BRA `(.L_x_2) ;  /* 0x00000000000c8947 */ /* 0x008fea0003800000 */
[----:B------:R-:W-:-:S07]  /*0180*/  MOV R8, 0x1a0 ;  /* 0x000001a000087802 */ /* 0x000fce0000000f00 */
[----:B-1--4-:R-:W-:Y:S05]  /*0190*/  CALL.REL.NOINC `($__internal_0_$__cuda_sm20_sqrt_rn_f32_slowpath) ;  /* 0x0000004400487944 */ /* 0x012fea0003c00000 */
[----:B------:R-:W-:Y:S05]  /*01a0*/  BRA `(.L_x_3) ;  /* 0x0000000000107947 */ /* 0x000fea0003800000 */
.L_x_2:
[----:B----4-:R-:W-:Y:S01]  /*01b0*/  FMUL.FTZ R0, R3, R6 ;  /* 0x0000000603007220 */ /* 0x010fe20000410000 */
[----:B------:R-:W-:-:S03]  /*01c0*/  FMUL.FTZ R6, R6, 0.5 ;  /* 0x3f00000006067820 */ /* 0x000fc60000410000 */
[----:B------:R-:W-:-:S04]  /*01d0*/  FFMA R3, -R0, R0, R3 ;  /* 0x0000000000037223 */ /* 0x000fc80000000103 */
[----:B------:R-:W-:-:S07]  /*01e0*/  FFMA R3, R3, R6, R0 ;  /* 0x0000000603037223 */ /* 0x000fce0000000000 */
.L_x_3:
[----:B------:R-:W-:Y:S05]  /*01f0*/  @!P1 BRA `(.L_x_4) ;  /* 0x0000000c00649947 */ /* 0x000fea0003800000 */
[----:B------:R-:W0:Y:S01]  /*0200*/  LDCU UR10, c[0x0][0x3a8] ;  /* 0x00007500ff0a77ac */ /* 0x000e220008000800 */
[----:B------:R-:W-:Y:S01]  /*0210*/  UMOV UR4, URZ ;  /* 0x000000ff00047c82 */ /* 0x000fe20008000000 */
[----:B0-----:R-:W-:Y:S02]  /*0220*/  ULOP3.LUT UR13, UR10, 0xf, URZ, 0xc0, !UPT ;  /* 0x0000000f0a0d7892 */ /* 0x001fe4000f8ec0ff */
[----:B------:R-:W-:Y:S02]  /*0230*/  ULOP3.LUT UR15, UR10, 0x7, URZ, 0xc0, !UPT ;  /* 0x000000070a0f7892 */ /* 0x000fe4000f8ec0ff */
[----:B------:R-:W-:Y:S02]  /*0240*/  UIADD3 UR12, UPT, UPT, UR10, -0x1, URZ ;  /* 0xffffffff0a0c7890 */ /* 0x000fe4000fffe0ff */
[----:B------:R-:W-:Y:S02]  /*0250*/  ULOP3.LUT UR7, UR10, 0x7ffffff0, URZ, 0xc0, !UPT ;  /* 0x7ffffff00a077892 */ /* 0x000fe4000f8ec0ff */
[----:B------:R-:W-:-:S02]  /*0260*/  ULOP3.LUT UR10, UR10, 0x3, URZ, 0xc0, !UPT ;  /* 0x000000030a0a7892 */ /* 0x000fc4000f8ec0ff */
[----:B------:R-:W-:Y:S02]  /*0270*/  UIADD3 UR14, UPT, UPT, UR13, -0x1, URZ ;  /* 0xffffffff0d0e7890 */ /* 0x000fe4000fffe0ff */
[----:B------:R-:W-:-:S12]  /*0280*/  UIADD3 UR16, UPT, UPT, UR15, -0x1, URZ ;  /* 0xffffffff0f107890 */ /* 0x000fd8000fffe0ff */
.L_x_13:
[----:B0-----:R-:W0:Y:S01]  /*0290*/  LDCU UR5, c[0x0][0x3a4] ;  /* 0x00007480ff0577ac */ /* 0x001e220008000800 */
[----:B------:R-:W-:Y:S01]  /*02a0*/  IMAD.MOV.U32 R10, RZ, RZ, RZ ;  /* 0x000000ffff0a7224 */ /* 0x000fe200078e00ff */
[----:B------:R-:W2:Y:S01]  /*02b0*/  LDCU UR11, c[0x0][0x3ac] ;  /* 0x00007580ff0b77ac */ /* 0x000ea20008000800 */
[----:B------:R-:W-:Y:S02]  /*02c0*/  UISETP.GE.U32.AND UP0, UPT, UR12, 0xf, UPT ;  /* 0x0000000f0c00788c */ /* 0x000fe4000bf06070 */
[----:B0-----:R-:W-:-:S04]  /*02d0*/  UIMAD UR5, UR6, UR5, UR4 ;  /* 0x00000005060572a4 */ /* 0x001fc8000f8e0204 */
[----:B--2---:R-:W-:-:S03]  /*02e0*/  UIMAD UR11, UR5, UR11, UR24 ;  /* 0x0000000b050b72a4 */ /* 0x004fc6000f8e0218 */
[----:B------:R-:W-:Y:S01]  /*02f0*/  UMOV UR5, URZ ;  /* 0x000000ff00057c82 */ /* 0x000fe20008000000 */
[----:B------:R-:W-:Y:S08]  /*0300*/  BRA.U !UP0, `(.L_x_5) ;  /* 0x0000000508047547 */ /* 0x000ff0000b800000 */
[----:B------:R-:W-:Y:S01]  /*0310*/  HFMA2 R10, -RZ, RZ, 0, 0 ;  /* 0x00000000ff0a7431 */ /* 0x000fe200000001ff */
[----:B------:R-:W0:Y:S01]  /*0320*/  LDCU UR17, c[0x0][0x3a8] ;  /* 0x00007500ff1177ac */ /* 0x000e220008000800 */
[----:B------:R-:W2:Y:S01]  /*0330*/  LDCU.128 UR28, c[0x0][0x380] ;  /* 0x00007000ff1c77ac */ /* 0x000ea20008000c00 */
[----:B------:R-:W-:-:S05]  /*0340*/  UMOV UR5, URZ ;  /* 0x000000ff00057c82 */ /* 0x000fca0008000000 */
.L_x_6:
[----:B0-----:R-:W-:Y:S02]  /*0350*/  UIMAD UR8, UR11, UR17, UR5 ;  /* 0x000000110b0872a4 */ /* 0x001fe4000f8e0205 */
[----:B------:R-:W-:Y:S01]  /*0360*/  MOV R0, UR5 ;  /* 0x0000000500007c02 */ /* 0x000fe20008000f00 */
[----:B--2---:R-:W-:Y:S01]  /*0370*/  IMAD.U32 R9, RZ, RZ, UR29 ;  /* 0x0000001dff097e24 */ /* 0x004fe2000f8e00ff */
[----:B------:R-:W-:Y:S01]  /*0380*/  MOV R8, UR28 ;  /* 0x0000001c00087c02 */ /* 0x000fe20008000f00 */
[----:B------:R-:W-:Y:S02]  /*0390*/  UIMAD.WIDE UR8, UR8, 0x4, UR30 ;  /* 0x00000004080878a5 */ /* 0x000fe4000f8e021e */
[----:B------:R-:W-:-:S04]  /*03a0*/  IMAD R7, R5, UR17, R0 ;  /* 0x0000001105077c24 */ /* 0x000fc8000f8e0200 */
[----:B------:R-:W-:Y:S01]  /*03b0*/  IMAD.WIDE R8, R7, 0x4, R8 ;  /* 0x0000000407087825 */ /* 0x000fe200078e0208 */
[----:B------:R-:W-:Y:S02]  /*03c0*/  MOV R6, UR8 ;  /* 0x0000000800067c02 */ /* 0x000fe40008000f00 */
[----:B------:R-:W-:Y:S02]  /*03d0*/  MOV R7, UR9 ;  /* 0x0000000900077c02 */ /* 0x000fe40008000f00 */
[----:B-1----:R-:W2:Y:S04]  /*03e0*/  LDG.E R17, desc[UR22][R8.64] ;  /* 0x0000001608117981 */ /* 0x002ea8000c1e1900 */
[----:B------:R-:W2:Y:S04]  /*03f0*/  LDG.E R16, desc[UR22][R6.64] ;  /* 0x0000001606107981 */ /* 0x000ea8000c1e1900 */
[----:B------:R-:W3:Y:S04]  /*0400*/  LDG.E R19, desc[UR22][R8.64+0x4] ;  /* 0x0000041608137981 */ /* 0x000ee8000c1e1900 */
[----:B------:R-:W3:Y:S04]  /*0410*/  LDG.E R24, desc[UR22][R6.64+0x4] ;  /* 0x0000041606187981 */ /* 0x000ee8000c1e1900 */
[----:B------:R-:W4:Y:S04]  /*0420*/  LDG.E R18, desc[UR22][R8.64+0x8] ;  /* 0x0000081608127981 */ /* 0x000f28000c1e1900 */
[----:B------:R-:W4:Y:S04]  /*0430*/  LDG.E R21, desc[UR22][R6.64+0x8] ;  /* 0x0000081606157981 */ /* 0x000f28000c1e1900 */
[----:B------:R-:W5:Y:S04]  /*0440*/  LDG.E R23, desc[UR22][R8.64+0xc] ;  /* 0x00000c1608177981 */ /* 0x000f68000c1e1900 */
        /* <DEDUP_REMOVED lines=10> */
[----:B------:R-:W5:Y:S01]  /*04f0*/  LDG.E R29, desc[UR22][R6.64+0x3c] ;  /* 0x00003c16061d7981 */ /* 0x000f62000c1e1900 */
[----:B--2---:R-:W-:-:S03]  /*0500*/  FFMA R16, R17, R16, R10 ;  /* 0x0000001011107223 */ /* 0x004fc6000000000a */
[----:B------:R-:W2:Y:S04]  /*0510*/  LDG.E R10, desc[UR22][R8.64+0x20] ;  /* 0x00002016080a7981 */ /* 0x000ea8000c1e1900 */
[----:B------:R-:W2:Y:S01]  /*0520*/  LDG.E R17, desc[UR22][R6.64+0x20] ;  /* 0x0000201606117981 */ /* 0x000ea2000c1e1900 */
[----:B---3--:R-:W-:-:S03]  /*0530*/  FFMA R27, R19, R24, R16 ;  /* 0x00000018131b7223 */ /* 0x008fc60000000010 */
[----:B------:R-:W3:Y:S04]  /*0540*/  LDG.E R16, desc[UR22][R8.64+0x24] ;  /* 0x0000241608107981 */ /* 0x000ee8000c1e1900 */
[----:B------:R-:W3:Y:S01]  /*0550*/  LDG.E R19, desc[UR22][R6.64+0x24] ;  /* 0x0000241606137981 */ /* 0x000ee2000c1e1900 */
[----:B----4-:R-:W-:-:S03]  /*0560*/  FFMA R24, R18, R21, R27 ;  /* 0x0000001512187223 */ /* 0x010fc6000000001b */
[----:B------:R-:W4:Y:S04]  /*0570*/  LDG.E R18, desc[UR22][R8.64+0x28] ;  /* 0x0000281608127981 */ /* 0x000f28000c1e1900 */
[----:B------:R-:W4:Y:S01]  /*0580*/  LDG.E R21, desc[UR22][R6.64+0x28] ;  /* 0x0000281606157981 */ /* 0x000f22000c1e1900 */
[----:B-----5:R-:W-:-:S03]  /*0590*/  FFMA R27, R23, R20, R24 ;  /* 0x00000014171b7223 */ /* 0x020fc60000000018 */
[----:B------:R-:W5:Y:S04]  /*05a0*/  LDG.E R20, desc[UR22][R8.64+0x2c] ;  /* 0x00002c1608147981 */ /* 0x000f68000c1e1900 */
[----:B------:R-:W5:Y:S01]  /*05b0*/  LDG.E R23, desc[UR22][R6.64+0x2c] ;  /* 0x00002c1606177981 */ /* 0x000f62000c1e1900 */
[----:B------:R-:W-:-:S03]  /*05c0*/  FFMA R27, R22, R25, R27 ;  /* 0x00000019161b7223 */ /* 0x000fc6000000001b */
[----:B------:R-:W5:Y:S04]  /*05d0*/  LDG.E R22, desc[UR22][R8.64+0x30] ;  /* 0x0000301608167981 */ /* 0x000f68000c1e1900 */
[----:B------:R-:W5:Y:S01]  /*05e0*/  LDG.E R25, desc[UR22][R6.64+0x30] ;  /* 0x0000301606197981 */ /* 0x000f62000c1e1900 */
[----:B------:R-:W-:-:S03]  /*05f0*/  FFMA R28, R0, R11, R27 ;  /* 0x0000000b001c7223 */ /* 0x000fc6000000001b */
[----:B------:R-:W5:Y:S04]  /*0600*/  LDG.E R24, desc[UR22][R8.64+0x34] ;  /* 0x0000341608187981 */ /* 0x000f68000c1e1900 */
[----:B------:R-:W5:Y:S04]  /*0610*/  LDG.E R27, desc[UR22][R6.64+0x34] ;  /* 0x00003416061b7981 */ /* 0x000f68000c1e1900 */
[----:B------:R-:W5:Y:S04]  /*0620*/  LDG.E R0, desc[UR22][R8.64+0x38] ;  /* 0x0000381608007981 */ /* 0x000f68000c1e1900 */
[----:B------:R-:W5:Y:S01]  /*0630*/  LDG.E R11, desc[UR22][R6.64+0x38] ;  /* 0x00003816060b7981 */ /* 0x000f62000c1e1900 */
[----:B------:R-:W-:-:S04]  /*0640*/  FFMA R13, R12, R13, R28 ;  /* 0x0000000d0c0d7223 */ /* 0x000fc8000000001c */
[----:B------:R-:W-:Y:S01]  /*0650*/  FFMA R13, R14, R15, R13 ;  /* 0x0000000f0e0d7223 */ /* 0x000fe2000000000d */
[----:B------:R-:W-:-:S04]  /*0660*/  UIADD3 UR5, UPT, UPT, UR5, 0x10, URZ ;  /* 0x0000001005057890 */ /* 0x000fc8000fffe0ff */
[----:B------:R-:W-:Y:S01]  /*0670*/  UISETP.NE.AND UP0, UPT, UR5, UR7, UPT ;  /* 0x000000070500728c */ /* 0x000fe2000bf05270 */
[----:B--2---:R-:W-:-:S04]  /*0680*/  FFMA R13, R10, R17, R13 ;  /* 0x000000110a0d7223 */ /* 0x004fc8000000000d */
[----:B---3--:R-:W-:-:S04]  /*0690*/  FFMA R13, R16, R19, R13 ;  /* 0x00000013100d7223 */ /* 0x008fc8000000000d */
[----:B----4-:R-:W-:-:S04]  /*06a0*/  FFMA R13, R18, R21, R13 ;  /* 0x00000015120d7223 */ /* 0x010fc8000000000d */
[----:B-----5:R-:W-:-:S04]  /*06b0*/  FFMA R13, R20, R23, R13 ;  /* 0x00000017140d7223 */ /* 0x020fc8000000000d */
[----:B------:R-:W-:-:S04]  /*06c0*/  FFMA R13, R22, R25, R13 ;  /* 0x00000019160d7223 */ /* 0x000fc8000000000d */
[----:B------:R-:W-:-:S04]  /*06d0*/  FFMA R13, R24, R27, R13 ;  /* 0x0000001b180d7223 */ /* 0x000fc8000000000d */
[----:B------:R-:W-:-:S04]  /*06e0*/  FFMA R11, R0, R11, R13 ;  /* 0x0000000b000b7223 */ /* 0x000fc8000000000d */
[----:B------:R-:W-:Y:S01]  /*06f0*/  FFMA R10, R26, R29, R11 ;  /* 0x0000001d1a0a7223 */ /* 0x000fe2000000000b */
[----:B------:R-:W-:Y:S06]  /*0700*/  BRA.U UP0, `(.L_x_6) ;  /* 0xfffffffd00107547 */ /* 0x000fec000b83ffff */
[----:B------:R-:W-:-:S05]  /*0710*/  UMOV UR5, UR7 ;  /* 0x0000000700057c82 */ /* 0x000fca0008000000 */
.L_x_5:
[----:B------:R-:W-:-:S09]  /*0720*/  UISETP.NE.AND UP0, UPT, UR13, URZ, UPT ;  /* 0x000000ff0d00728c */ /* 0x000fd2000bf05270 */
[----:B------:R-:W-:Y:S05]  /*0730*/  BRA.U !UP0, `(.L_x_7) ;  /* 0x0000000508a87547 */ /* 0x000fea000b800000 */
[----:B------:R-:W-:Y:S02]  /*0740*/  UISETP.GE.U32.AND UP0, UPT, UR14, 0x7, UPT ;  /* 0x000000070e00788c */ /* 0x000fe4000bf06070 */
[----:B------:R-:W-:-:S07]  /*0750*/  UISETP.NE.AND UP1, UPT, UR15, URZ, UPT ;  /* 0x000000ff0f00728c */ /* 0x000fce000bf25270 */
[----:B------:R-:W-:Y:S05]  /*0760*/  BRA.U !UP0, `(.L_x_8) ;  /* 0x0000000108b07547 */ /* 0x000fea000b800000 */
[----:B------:R-:W0:Y:S01]  /*0770*/  LDCU UR9, c[0x0][0x3a8] ;  /* 0x00007500ff0977ac */ /* 0x000e220008000800 */
[----:B------:R-:W2:Y:S01]  /*0780*/  LDCU.128 UR28, c[0x0][0x380] ;  /* 0x00007000ff1c77ac */ /* 0x000ea20008000c00 */
[----:B0-----:R-:W-:Y:S02]  /*0790*/  UIMAD UR8, UR11, UR9, UR5 ;  /* 0x000000090b0872a4 */ /* 0x001fe4000f8e0205 */
[----:B------:R-:W-:Y:S02]  /*07a0*/  MOV R0, UR9 ;  /* 0x0000000900007c02 */ /* 0x000fe40008000f00 */
[----:B--2---:R-:W-:Y:S01]  /*07b0*/  UIMAD.WIDE UR8, UR8, 0x4, UR30 ;  /* 0x00000004080878a5 */ /* 0x004fe2000f8e021e */
[----:B------:R-:W-:Y:S01]  /*07c0*/  MOV R7, UR29 ;  /* 0x0000001d00077c02 */ /* 0x000fe20008000f00 */
[----:B------:R-:W-:Y:S02]  /*07d0*/  IMAD.U32 R6, RZ, RZ, UR28 ;  /* 0x0000001cff067e24 */ /* 0x000fe4000f8e00ff */
[----:B------:R-:W-:-:S02]  /*07e0*/  IMAD R11, R5, R0, UR5 ;  /* 0x00000005050b7e24 */ /* 0x000fc4000f8e0200 */
[----:B------:R-:W-:Y:S01]  /*07f0*/  MOV R8, UR8 ;  /* 0x0000000800087c02 */ /* 0x000fe20008000f00 */
[----:B------:R-:W-:Y:S01]  /*0800*/  IMAD.U32 R14, RZ, RZ, UR8 ;  /* 0x00000008ff0e7e24 */ /* 0x000fe2000f8e00ff */
[----:B------:R-:W-:Y:S01]  /*0810*/  MOV R9, UR9 ;  /* 0x0000000900097c02 */ /* 0x000fe20008000f00 */
[----:B------:R-:W-:Y:S01]  /*0820*/  IMAD.WIDE R6, R11, 0x4, R6 ;  /* 0x000000040b067825 */ /* 0x000fe200078e0206 */
[----:B------:R-:W-:-:S03]  /*0830*/  MOV R15, UR9 ;  /* 0x00000009000f7c02 */ /* 0x000fc60008000f00 */
[----:B-1----:R-:W2:Y:S01]  /*0840*/  LDG.E R20, desc[UR22][R8.64] ;  /* 0x0000001608147981 */ /* 0x002ea2000c1e1900 */
[----:B------:R-:W-:-:S03]  /*0850*/  MOV R16, UR8 ;  /* 0x0000000800107c02 */ /* 0x000fc60008000f00 */
[----:B------:R-:W2:Y:S01]  /*0860*/  LDG.E R21, desc[UR22][R6.64] ;  /* 0x0000001606157981 */ /* 0x000ea2000c1e1900 */
[----:B------:R-:W-:-:S03]  /*0870*/  MOV R17, UR9 ;  /* 0x0000000900117c02 */ /* 0x000fc60008000f00 */
[----:B------:R-:W3:Y:S01]  /*0880*/  LDG.E R19, desc[UR22][R14.64+0x4] ;  /* 0x000004160e137981 */ /* 0x000ee2000c1e1900 */
[----:B------:R-:W-:-:S03]  /*0890*/  IMAD.U32 R24, RZ, RZ, UR8 ;  /* 0x00000008ff187e24 */ /* 0x000fc6000f8e00ff */
[----:B------:R-:W3:Y:S01]  /*08a0*/  LDG.E R18, desc[UR22][R6.64+0x4] ;  /* 0x0000041606127981 */ /* 0x000ee2000c1e1900 */
[----:B------:R-:W-:-:S03]  /*08b0*/  MOV R25, UR9 ;  /* 0x0000000900197c02 */ /* 0x000fc60008000f00 */
[----:B------:R-:W4:Y:S01]  /*08c0*/  LDG.E R11, desc[UR22][R16.64+0x8] ;  /* 0x00000816100b7981 */ /* 0x000f22000c1e1900 */
[----:B------:R-:W-:-:S03]  /*08d0*/  MOV R13, UR9 ;  /* 0x00000009000d7c02 */ /* 0x000fc60008000f00 */
[----:B------:R-:W4:Y:S01]  /*08e0*/  LDG.E R0, desc[UR22][R6.64+0x8] ;  /* 0x0000081606007981 */ /* 0x000f22000c1e1900 */
[----:B------:R-:W-:-:S03]  /*08f0*/  MOV R12, UR8 ;  /* 0x00000008000c7c02 */ /* 0x000fc60008000f00 */
        /* <DEDUP_REMOVED lines=10> */
[----:B------:R-:W-:Y:S01]  /*09a0*/  UIADD3 UR5, UPT, UPT, UR5, 0x8, URZ ;  /* 0x0000000805057890 */ /* 0x000fe2000fffe0ff */
[----:B--2---:R-:W-:-:S04]  /*09b0*/  FFMA R21, R21, R20, R10 ;  /* 0x0000001415157223 */ /* 0x004fc8000000000a */
[----:B---3--:R-:W-:-:S04]  /*09c0*/  FFMA R19, R18, R19, R21 ;  /* 0x0000001312137223 */ /* 0x008fc80000000015 */
[----:B----4-:R-:W-:-:S04]  /*09d0*/  FFMA R11, R0, R11, R19 ;  /* 0x0000000b000b7223 */ /* 0x010fc80000000013 */
[----:B-----5:R-:W-:-:S04]  /*09e0*/  FFMA R11, R22, R23, R11 ;  /* 0x00000017160b7223 */ /* 0x020fc8000000000b */
[----:B------:R-:W-:-:S04]  /*09f0*/  FFMA R26, R26, R13, R11 ;  /* 0x0000000d1a1a7223 */ /* 0x000fc8000000000b */
[----:B------:R-:W-:-:S04]  /*0a00*/  FFMA R27, R27, R8, R26 ;  /* 0x000000081b1b7223 */ /* 0x000fc8000000001a */
[----:B------:R-:W-:-:S04]  /*0a10*/  FFMA R15, R28, R15, R27 ;  /* 0x0000000f1c0f7223 */ /* 0x000fc8000000001b */
[----:B------:R-:W-:-:S07]  /*0a20*/  FFMA R10, R24, R16, R15 ;  /* 0x00000010180a7223 */ /* 0x000fce000000000f */
.L_x_8:
[----:B------:R-:W-:Y:S05]  /*0a30*/  BRA.U !UP1, `(.L_x_7) ;  /* 0x0000000109e87547 */ /* 0x000fea000b800000 */
[----:B------:R-:W-:Y:S02]  /*0a40*/  UISETP.GE.U32.AND UP0, UPT, UR16, 0x3, UPT ;  /* 0x000000031000788c */ /* 0x000fe4000bf06070 */
[----:B------:R-:W-:-:S07]  /*0a50*/  UISETP.NE.AND UP1, UPT, UR10, URZ, UPT ;  /* 0x000000ff0a00728c */ /* 0x000fce000bf25270 */
[----:B------:R-:W-:Y:S05]  /*0a60*/  BRA.U !UP0, `(.L_x_9) ;  /* 0x0000000108787547 */ /* 0x000fea000b800000 */
[----:B------:R-:W0:Y:S01]  /*0a70*/  LDCU UR9, c[0x0][0x3a8] ;  /* 0x00007500ff0977ac */ /* 0x000e220008000800 */
[----:B------:R-:W2:Y:S01]  /*0a80*/  LDCU.128 UR28, c[0x0][0x380] ;  /* 0x00007000ff1c77ac */ /* 0x000ea20008000c00 */
[----:B0-----:R-:W-:Y:S02]  /*0a90*/  UIMAD UR8, UR11, UR9, UR5 ;  /* 0x000000090b0872a4 */ /* 0x001fe4000f8e0205 */
[----:B------:R-:W-:Y:S02]  /*0aa0*/  IMAD.U32 R0, RZ, RZ, UR9 ;  /* 0x00000009ff007e24 */ /* 0x000fe4000f8e00ff */
[----:B--2---:R-:W-:Y:S01]  /*0ab0*/  UIMAD.WIDE UR8, UR8, 0x4, UR30 ;  /* 0x00000004080878a5 */ /* 0x004fe2000f8e021e */
[----:B------:R-:W-:Y:S01]  /*0ac0*/  MOV R6, UR28 ;  /* 0x0000001c00067c02 */ /* 0x000fe20008000f00 */
[----:B------:R-:W-:Y:S01]  /*0ad0*/  IMAD R11, R5, R0, UR5 ;  /* 0x00000005050b7e24 */ /* 0x000fe2000f8e0200 */
[----:B------:R-:W-:-:S03]  /*0ae0*/  MOV R7, UR29 ;  /* 0x0000001d00077c02 */ /* 0x000fc60008000f00 */
[----:B------:R-:W-:Y:S01]  /*0af0*/  MOV R8, UR8 ;  /* 0x0000000800087c02 */ /* 0x000fe20008000f00 */
[----:B------:R-:W-:Y:S01]  /*0b00*/  IMAD.U32 R9, RZ, RZ, UR9 ;  /* 0x00000009ff097e24 */ /* 0x000fe2000f8e00ff */
[----:B------:R-:W-:Y:S01]  /*0b10*/  MOV R12, UR8 ;  /* 0x00000008000c7c02 */ /* 0x000fe20008000f00 */
[----:B------:R-:W-:Y:S01]  /*0b20*/  IMAD.WIDE R6, R11, 0x4, R6 ;  /* 0x000000040b067825 */ /* 0x000fe200078e0206 */
[----:B------:R-:W-:Y:S02]  /*0b30*/  MOV R13, UR9 ;  /* 0x00000009000d7c02 */ /* 0x000fe40008000f00 */
[----:B-1----:R-:W2:Y:S01]  /*0b40*/  LDG.E R8, desc[UR22][R8.64] ;  /* 0x0000001608087981 */ /* 0x002ea2000c1e1900 */
[----:B------:R-:W-:-:S03]  /*0b50*/  MOV R14, UR8 ;  /* 0x00000008000e7c02 */ /* 0x000fc60008000f00 */
[----:B------:R-:W2:Y:S01]  /*0b60*/  LDG.E R11, desc[UR22][R6.64] ;  /* 0x00000016060b7981 */ /* 0x000ea2000c1e1900 */
[----:B------:R-:W-:Y:S01]  /*0b70*/  IMAD.U32 R15, RZ, RZ, UR9 ;  /* 0x00000009ff0f7e24 */ /* 0x000fe2000f8e00ff */
[----:B------:R-:W-:Y:S02]  /*0b80*/  MOV R16, UR8 ;  /* 0x0000000800107c02 */ /* 0x000fe40008000f00 */
[----:B------:R-:W3:Y:S01]  /*0b90*/  LDG.E R12, desc[UR22][R12.64+0x4] ;  /* 0x000004160c0c7981 */ /* 0x000ee2000c1e1900 */
[----:B------:R-:W-:-:S03]  /*0ba0*/  MOV R17, UR9 ;  /* 0x0000000900117c02 */ /* 0x000fc60008000f00 */
[----:B------:R-:W3:Y:S04]  /*0bb0*/  LDG.E R0, desc[UR22][R6.64+0x4] ;  /* 0x0000041606007981 */ /* 0x000ee8000c1e1900 */
[----:B------:R-:W4:Y:S04]  /*0bc0*/  LDG.E R14, desc[UR22][R14.64+0x8] ;  /* 0x000008160e0e7981 */ /* 0x000f28000c1e1900 */
[----:B------:R-:W4:Y:S04]  /*0bd0*/  LDG.E R19, desc[UR22][R6.64+0x8] ;  /* 0x0000081606137981 */ /* 0x000f28000c1e1900 */
[----:B------:R-:W5:Y:S04]  /*0be0*/  LDG.E R21, desc[UR22][R6.64+0xc] ;  /* 0x00000c1606157981 */ /* 0x000f68000c1e1900 */
[----:B------:R-:W5:Y:S01]  /*0bf0*/  LDG.E R16, desc[UR22][R16.64+0xc] ;  /* 0x00000c1610107981 */ /* 0x000f62000c1e1900 */
[----:B------:R-:W-:Y:S01]  /*0c00*/  UIADD3 UR5, UPT, UPT, UR5, 0x4, URZ ;  /* 0x0000000405057890 */ /* 0x000fe2000fffe0ff */
[----:B--2---:R-:W-:-:S04]  /*0c10*/  FFMA R11, R11, R8, R10 ;  /* 0x000000080b0b7223 */ /* 0x004fc8000000000a */
[----:B---3--:R-:W-:-:S04]  /*0c20*/  FFMA R0, R0, R12, R11 ;  /* 0x0000000c00007223 */ /* 0x008fc8000000000b */
[----:B----4-:R-:W-:-:S04]  /*0c30*/  FFMA R0, R19, R14, R0 ;  /* 0x0000000e13007223 */ /* 0x010fc80000000000 */
[----:B-----5:R-:W-:-:S07]  /*0c40*/  FFMA R10, R21, R16, R0 ;  /* 0x00000010150a7223 */ /* 0x020fce0000000000 */
.L_x_9:
[----:B------:R-:W-:Y:S05]  /*0c50*/  BRA.U !UP1, `(.L_x_7) ;  /* 0x0000000109607547 */ /* 0x000fea000b800000 */
[----:B------:R-:W0:Y:S01]  /*0c60*/  LDCU UR9, c[0x0][0x3a8] ;  /* 0x00007500ff0977ac */ /* 0x000e220008000800 */
[----:B------:R-:W2:Y:S01]  /*0c70*/  LDCU.128 UR28, c[0x0][0x380] ;  /* 0x00007000ff1c77ac */ /* 0x000ea20008000c00 */
[----:B0-----:R-:W-:Y:S02]  /*0c80*/  UIMAD UR8, UR11, UR9, UR5 ;  /* 0x000000090b0872a4 */ /* 0x001fe4000f8e0205 */
[----:B------:R-:W-:Y:S02]  /*0c90*/  MOV R0, UR9 ;  /* 0x0000000900007c02 */ /* 0x000fe40008000f00 */
[----:B--2---:R-:W-:Y:S01]  /*0ca0*/  MOV R7, UR29 ;  /* 0x0000001d00077c02 */ /* 0x004fe20008000f00 */
[----:B------:R-:W-:Y:S01]  /*0cb0*/  UIMAD.WIDE UR8, UR8, 0x4, UR30 ;  /* 0x00000004080878a5 */ /* 0x000fe2000f8e021e */
[----:B------:R-:W-:Y:S02]  /*0cc0*/  IMAD.U32 R6, RZ, RZ, UR28 ;  /* 0x0000001cff067e24 */ /* 0x000fe4000f8e00ff */
[----:B------:R-:W-:-:S03]  /*0cd0*/  IMAD R9, R5, R0, UR5 ;  /* 0x0000000505097e24 */ /* 0x000fc6000f8e0200 */
[----:B------:R-:W-:Y:S01]  /*0ce0*/  MOV R8, UR8 ;  /* 0x0000000800087c02 */ /* 0x000fe20008000f00 */
[----:B------:R-:W-:Y:S01]  /*0cf0*/  IMAD.WIDE R6, R9, 0x4, R6 ;  /* 0x0000000409067825 */ /* 0x000fe200078e0206 */
[----:B------:R-:W-:-:S04]  /*0d00*/  MOV R9, UR9 ;  /* 0x0000000900097c02 */ /* 0x000fc80008000f00 */
[----:B-1----:R-:W2:Y:S04]  /*0d10*/  LDG.E R11, desc[UR22][R6.64] ;  /* 0x00000016060b7981 */ /* 0x002ea8000c1e1900 */
[----:B------:R-:W2:Y:S01]  /*0d20*/  LDG.E R0, desc[UR22][R8.64] ;  /* 0x0000001608007981 */ /* 0x000ea2000c1e1900 */
[----:B------:R-:W-:Y:S01]  /*0d30*/  UISETP.NE.AND UP0, UPT, UR10, 0x1, UPT ;  /* 0x000000010a00788c */ /* 0x000fe2000bf05270 */
[----:B--2---:R-:W-:-:S08]  /*0d40*/  FFMA R10, R11, R0, R10 ;  /* 0x000000000b0a7223 */ /* 0x004fd0000000000a */
[----:B------:R-:W-:Y:S05]  /*0d50*/  BRA.U !UP0, `(.L_x_7) ;  /* 0x0000000108207547 */ /* 0x000fea000b800000 */
[----:B------:R-:W-:Y:S01]  /*0d60*/  UISETP.NE.AND UP0, UPT, UR10, 0x2, UPT ;  /* 0x000000020a00788c */ /* 0x000fe2000bf05270 */
[----:B------:R-:W2:Y:S04]  /*0d70*/  LDG.E R11, desc[UR22][R6.64+0x4] ;  /* 0x00000416060b7981 */ /* 0x000ea8000c1e1900 */
[----:B------:R-:W2:Y:S01]  /*0d80*/  LDG.E R0, desc[UR22][R8.64+0x4] ;  /* 0x0000041608007981 */ /* 0x000ea2000c1e1900 */
[----:B------:R-:W-:-:S13]  /*0d90*/  PLOP3.LUT P0, PT, PT, PT, UP0, 0x80, 0x8 ;  /* 0x000000000008781c */ /* 0x000fda0003f0f008 */
[----:B------:R-:W3:Y:S04]  /*0da0*/  @P0 LDG.E R13, desc[UR22][R6.64+0x8] ;  /* 0x00000816060d0981 */ /* 0x000ee8000c1e1900 */
[----:B------:R-:W3:Y:S01]  /*0db0*/  @P0 LDG.E R12, desc[UR22][R8.64+0x8] ;  /* 0x00000816080c0981 */ /* 0x000ee2000c1e1900 */
[----:B--2---:R-:W-:-:S04]  /*0dc0*/  FFMA R10, R11, R0, R10 ;  /* 0x000000000b0a7223 */ /* 0x004fc8000000000a */
[----:B---3--:R-:W-:-:S07]  /*0dd0*/  @P0 FFMA R10, R13, R12, R10 ;  /* 0x0000000c0d0a0223 */ /* 0x008fce000000000a */
.L_x_7:
[----:B------:R-:W0:Y:S01]  /*0de0*/  MUFU.RCP R0, R3 ;  /* 0x0000000300007308 */ /* 0x000e220000001000 */
[----:B------:R-:W-:Y:S07]  /*0df0*/  BSSY.RECONVERGENT B2, `(.L_x_10) ;  /* 0x000000b000027945 */ /* 0x000fee0003800200 */
[----:B------:R-:W2:Y:S01]  /*0e00*/  FCHK P0, R10, R3 ;  /* 0x000000030a007302 */ /* 0x000ea20000000000 */
[----:B0-----:R-:W-:-:S04]  /*0e10*/  FFMA R7, R0, -R3, 1 ;  /* 0x3f80000000077423 */ /* 0x001fc80000000803 */
[----:B------:R-:W-:-:S04]  /*0e20*/  FFMA R0, R0, R7, R0 ;  /* 0x0000000700007223 */ /* 0x000fc80000000000 */
[----:B------:R-:W-:-:S04]  /*0e30*/  FFMA R7, R0, R10, RZ ;  /* 0x0000000a00077223 */ /* 0x000fc800000000ff */
[----:B------:R-:W-:-:S04]  /*0e40*/  FFMA R6, R7, -R3, R10 ;  /* 0x8000000307067223 */ /* 0x000fc8000000000a */
[----:B------:R-:W-:Y:S01]  /*0e50*/  FFMA R0, R0, R6, R7 ;  /* 0x0000000600007223 */ /* 0x000fe20000000007 */
[----:B--2---:R-:W-:Y:S06]  /*0e60*/  @!P0 BRA `(.L_x_11) ;  /* 0x00000000000c8947 */ /* 0x004fec0003800000 */
[----:B------:R-:W-:Y:S01]  /*0e70*/  IMAD.MOV.U32 R0, RZ, RZ, R10 ;  /* 0x000000ffff007224 */ /* 0x000fe200078e000a */
[----:B------:R-:W-:-:S07]  /*0e80*/  MOV R8, 0xea0 ;  /* 0x00000ea000087802 */ /* 0x000fce0000000f00 */
[----:B-1----:R-:W-:Y:S05]  /*0e90*/  CALL.REL.NOINC `($__internal_1_$__cuda_sm3x_div_rn_noftz_f32_slowpath) ;  /* 0x0000003800647944 */ /* 0x002fea0003c00000 */
.L_x_11:
[----:B-1----:R-:W-:Y:S05]  /*0ea0*/  BSYNC.RECONVERGENT B2 ;  /* 0x0000000000027941 */ /* 0x002fea0003800200 */
.L_x_10:
[----:B------:R-:W0:Y:S01]  /*0eb0*/  S2UR UR8, SR_CgaCtaId ;  /* 0x00000000000879c3 */ /* 0x000e220000008800 */
[----:B------:R-:W1:Y:S01]  /*0ec0*/  LDCU UR9, c[0x0][0x3a4] ;  /* 0x00007480ff0977ac */ /* 0x000e620008000800 */
[----:B------:R-:W-:Y:S01]  /*0ed0*/  ISETP.LT.AND P0, PT, R4, UR4, PT ;  /* 0x0000000404007c0c */ /* 0x000fe2000bf01270 */
[----:B------:R-:W-:Y:S01]  /*0ee0*/  UMOV UR5, 0x400 ;  /* 0x0000040000057882 */ /* 0x000fe20000000000 */
[----:B-1----:R-:W-:Y:S01]  /*0ef0*/  MOV R7, UR9 ;  /* 0x0000000900077c02 */ /* 0x002fe20008000f00 */
[----:B0-----:R-:W-:-:S04]  /*0f00*/  ULEA UR5, UR8, UR5, 0x18 ;  /* 0x0000000508057291 */ /* 0x001fc8000f8ec0ff */
[----:B------:R-:W-:Y:S01]  /*0f10*/  IMAD R6, R2, R7, UR4 ;  /* 0x0000000402067e24 */ /* 0x000fe2000f8e0207 */
[----:B------:R-:W-:Y:S01]  /*0f20*/  FSEL R7, R0, -10000, !P0 ;  /* 0xc61c400000077808 */ /* 0x000fe20004000000 */
[----:B------:R-:W-:-:S03]  /*0f30*/  UIADD3 UR4, UPT, UPT, UR4, 0x1, URZ ;  /* 0x0000000104047890 */ /* 0x000fc6000fffe0ff */
[----:B------:R-:W-:Y:S01]  /*0f40*/  LEA R6, R6, UR5, 0x2 ;  /* 0x0000000506067c11 */ /* 0x000fe2000f8e10ff */
[----:B------:R-:W-:-:S04]  /*0f50*/  UISETP.NE.AND UP0, UPT, UR4, UR9, UPT ;  /* 0x000000090400728c */ /* 0x000fc8000bf05270 */
[----:B------:R0:W-:Y:S05]  /*0f60*/  STS [R6], R7 ;  /* 0x0000000706007388 */ /* 0x0001ea0000000800 */
[----:B------:R-:W-:Y:S05]  /*0f70*/  BRA.U !UP0, `(.L_x_12) ;  /* 0x0000000508bc7547 */ /* 0x000fea000b800000 */
[----:B------:R-:W-:Y:S05]  /*0f80*/  BRA `(.L_x_13) ;  /* 0xfffffff000c07947 */ /* 0x000fea000383ffff */
.L_x_4:
[----:B------:R-:W0:Y:S08]  /*0f90*/  MUFU.RCP R0, R3 ;  /* 0x0000000300007308 */ /* 0x000e300000001000 */
[----:B------:R-:W2:Y:S01]  /*0fa0*/  FCHK P0, RZ, R3 ;  /* 0x00000003ff007302 */ /* 0x000ea20000000000 */
[----:B0-----:R-:W-:-:S04]  /*0fb0*/  FFMA R5, R0, -R3, 1 ;  /* 0x3f80000000057423 */ /* 0x001fc80000000803 */
[----:B------:R-:W-:-:S04]  /*0fc0*/  FFMA R7, R0, R5, R0 ;  /* 0x0000000500077223 */ /* 0x000fc80000000000 */
[----:B------:R-:W-:-:S04]  /*0fd0*/  FFMA R0, RZ, R7, RZ ;  /* 0x00000007ff007223 */ /* 0x000fc800000000ff */
[----:B------:R-:W-:-:S04]  /*0fe0*/  FFMA R5, R0, -R3, RZ ;  /* 0x8000000300057223 */ /* 0x000fc800000000ff */
[----:B------:R-:W-:Y:S01]  /*0ff0*/  FFMA R0, R7, R5, R0 ;  /* 0x0000000507007223 */ /* 0x000fe20000000000 */
[----:B--2---:R-:W-:Y:S06]  /*1000*/  @!P0 BRA `(.L_x_14) ;  /* 0x00000000000c8947 */ /* 0x004fec0003800000 */
[----:B------:R-:W-:Y:S01]  /*1010*/  HFMA2 R0, -RZ, RZ, 0, 0 ;  /* 0x00000000ff007431 */ /* 0x000fe200000001ff */
[----:B------:R-:W-:-:S07]  /*1020*/  MOV R8, 0x1040 ;  /* 0x0000104000087802 */ /* 0x000fce0000000f00 */
[----:B-1----:R-:W-:Y:S05]  /*1030*/  CALL.REL.NOINC `($__internal_1_$__cuda_sm3x_div_rn_noftz_f32_slowpath) ;  /* 0x0000003400fc7944 */ /* 0x002fea0003c00000 */
.L_x_14:
[----:B------:R-:W0:Y:S01]  /*1040*/  LDCU UR9, c[0x0][0x3a4] ;  /* 0x00007480ff0977ac */ /* 0x000e220008000800 */
[----:B------:R-:W-:Y:S01]  /*1050*/  MOV R3, RZ ;  /* 0x000000ff00037202 */ /* 0x000fe20000000f00 */
[----:B0-----:R-:W-:Y:S02]  /*1060*/  UIADD3 UR4, UPT, UPT, UR9, -0x1, URZ ;  /* 0xffffffff09047890 */ /* 0x001fe4000fffe0ff */
[----:B------:R-:W-:Y:S02]  /*1070*/  ULOP3.LUT UR7, UR9, 0x7, URZ, 0xc0, !UPT ;  /* 0x0000000709077892 */ /* 0x000fe4000f8ec0ff */
[----:B------:R-:W-:Y:S02]  /*1080*/  UISETP.GE.U32.AND UP0, UPT, UR4, 0x7, UPT ;  /* 0x000000070400788c */ /* 0x000fe4000bf06070 */
[----:B------:R-:W-:-:S07]  /*1090*/  UISETP.NE.AND UP1, UPT, UR7, URZ, UPT ;  /* 0x000000ff0700728c */ /* 0x000fce000bf25270 */
[----:B------:R-:W-:Y:S05]  /*10a0*/  BRA.U !UP0, `(.L_x_15) ;  /* 0x0000000108a47547 */ /* 0x000fea000b800000 */
[----:B------:R-:W0:Y:S01]  /*10b0*/  S2UR UR5, SR_CgaCtaId ;  /* 0x00000000000579c3 */ /* 0x000e220000008800 */
[----:B------:R-:W-:Y:S01]  /*10c0*/  ULOP3.LUT UR8, UR9, 0x7ffffff8, URZ, 0xc0, !UPT ;  /* 0x7ffffff809087892 */ /* 0x000fe2000f8ec0ff */
[----:B------:R-:W-:Y:S01]  /*10d0*/  IMAD.MOV.U32 R5, RZ, RZ, RZ ;  /* 0x000000ffff057224 */ /* 0x000fe200078e00ff */
[----:B------:R-:W-:-:S04]  /*10e0*/  UMOV UR4, 0x400 ;  /* 0x0000040000047882 */ /* 0x000fc80000000000 */
[----:B------:R-:W-:Y:S01]  /*10f0*/  MOV R3, UR8 ;  /* 0x0000000800037c02 */ /* 0x000fe20008000f00 */
[----:B0-----:R-:W-:-:S12]  /*1100*/  ULEA UR4, UR5, UR4, 0x18 ;  /* 0x0000000405047291 */ /* 0x001fd8000f8ec0ff */
.L_x_16:
[C---:B0-----:R-:W-:Y:S01]  /*1110*/  IADD3 R7, PT, PT, R5.reuse, 0x2, RZ ;  /* 0x0000000205077810 */ /* 0x041fe20007ffe0ff */
[C---:B------:R-:W-:Y:S01]  /*1120*/  VIADD R11, R5.reuse, 0x4 ;  /* 0x00000004050b7836 */ /* 0x040fe20000000000 */
[----:B------:R-:W-:Y:S01]  /*1130*/  IADD3 R13, PT, PT, R5, 0x5, RZ ;  /* 0x00000005050d7810 */ /* 0x000fe20007ffe0ff */
[----:B------:R-:W-:Y:S01]  /*1140*/  IMAD R6, R2, UR9, R5 ;  /* 0x0000000902067c24 */ /* 0x000fe2000f8e0205 */
[-C--:B------:R-:W-:Y:S02]  /*1150*/  ISETP.GT.AND P4, PT, R7, R4.reuse, PT ;  /* 0x000000040700720c */ /* 0x080fe40003f84270 */
[-C--:B------:R-:W-:Y:S02]  /*1160*/  ISETP.GT.AND P0, PT, R13, R4.reuse, PT ;  /* 0x000000040d00720c */ /* 0x080fe40003f04270 */
[C---:B------:R-:W-:Y:S02]  /*1170*/  ISETP.GT.AND P3, PT, R5.reuse, R4, PT ;  /* 0x000000040500720c */ /* 0x040fe40003f64270 */
[----:B------:R-:W-:-:S02]  /*1180*/  IADD3 R9, PT, PT, R5, 0x3, RZ ;  /* 0x0000000305097810 */ /* 0x000fc40007ffe0ff */
[C---:B------:R-:W-:Y:S02]  /*1190*/  IADD3 R13, PT, PT, R5.reuse, 0x6, RZ ;  /* 0x00000006050d7810 */ /* 0x040fe40007ffe0ff */
[----:B------:R-:W-:Y:S02]  /*11a0*/  IADD3 R15, PT, PT, R5, 0x7, RZ ;  /* 0x00000007050f7810 */ /* 0x000fe40007ffe0ff */
[-C--:B------:R-:W-:Y:S02]  /*11b0*/  ISETP.GT.AND P1, PT, R11, R4.reuse, PT ;  /* 0x000000040b00720c */ /* 0x080fe40003f24270 */
[C---:B------:R-:W-:Y:S02]  /*11c0*/  FSEL R7, R0.reuse, -10000, !P3 ;  /* 0xc61c400000077808 */ /* 0x040fe40005800000 */
[----:B------:R-:W-:Y:S02]  /*11d0*/  FSEL R11, R0, -10000, !P4 ;  /* 0xc61c4000000b7808 */ /* 0x000fe40006000000 */
[----:B------:R-:W-:-:S02]  /*11e0*/  ISETP.GT.AND P2, PT, R9, R4, PT ;  /* 0x000000040900720c */ /* 0x000fc40003f44270 */
[CC--:B------:R-:W-:Y:S01]  /*11f0*/  ISETP.GE.AND P5, PT, R5.reuse, R4.reuse, PT ;  /* 0x000000040500720c */ /* 0x0c0fe20003fa6270 */
[----:B------:R-:W-:Y:S01]  /*1200*/  VIADD R5, R5, 0x8 ;  /* 0x0000000805057836 */ /* 0x000fe20000000000 */
[-C--:B------:R-:W-:Y:S02]  /*1210*/  ISETP.GT.AND P3, PT, R13, R4.reuse, PT ;  /* 0x000000040d00720c */ /* 0x080fe40003f64270 */
[----:B------:R-:W-:Y:S02]  /*1220*/  ISETP.GT.AND P4, PT, R15, R4, PT ;  /* 0x000000040f00720c */ /* 0x000fe40003f84270 */
[----:B------:R-:W-:Y:S02]  /*1230*/  LEA R6, R6, UR4, 0x2 ;  /* 0x0000000406067c11 */ /* 0x000fe4000f8e10ff */
[C---:B------:R-:W-:Y:S02]  /*1240*/  FSEL R9, R0.reuse, -10000, !P5 ;  /* 0xc61c400000097808 */ /* 0x040fe40006800000 */
[C---:B------:R-:W-:Y:S01]  /*1250*/  FSEL R13, R0.reuse, -10000, !P2 ;  /* 0xc61c4000000d7808 */ /* 0x040fe20005000000 */
[----:B------:R0:W-:Y:S01]  /*1260*/  STS [R6], R7 ;  /* 0x0000000706007388 */ /* 0x0001e20000000800 */
[----:B------:R-:W-:-:S02]  /*1270*/  FSEL R15, R0, -10000, !P1 ;  /* 0xc61c4000000f7808 */ /* 0x000fc40004800000 */
[C---:B------:R-:W-:Y:S01]  /*1280*/  FSEL R17, R0.reuse, -10000, !P0 ;  /* 0xc61c400000117808 */ /* 0x040fe20004000000 */
[----:B------:R0:W-:Y:S01]  /*1290*/  STS [R6+0x4], R9 ;  /* 0x0000040906007388 */ /* 0x0001e20000000800 */
[C---:B------:R-:W-:Y:S02]  /*12a0*/  FSEL R19, R0.reuse, -10000, !P3 ;  /* 0xc61c400000137808 */ /* 0x040fe40005800000 */
[----:B------:R-:W-:Y:S01]  /*12b0*/  FSEL R21, R0, -10000, !P4 ;  /* 0xc61c400000157808 */ /* 0x000fe20006000000 */
[----:B------:R0:W-:Y:S01]  /*12c0*/  STS [R6+0x8], R11 ;  /* 0x0000080b06007388 */ /* 0x0001e20000000800 */
[----:B------:R-:W-:-:S03]  /*12d0*/  ISETP.NE.AND P0, PT, R5, R3, PT ;  /* 0x000000030500720c */ /* 0x000fc60003f05270 */
[----:B------:R0:W-:Y:S04]  /*12e0*/  STS [R6+0xc], R13 ;  /* 0x00000c0d06007388 */ /* 0x0001e80000000800 */
[----:B------:R0:W-:Y:S04]  /*12f0*/  STS [R6+0x10], R15 ;  /* 0x0000100f06007388 */ /* 0x0001e80000000800 */
[----:B------:R0:W-:Y:S04]  /*1300*/  STS [R6+0x14], R17 ;  /* 0x0000141106007388 */ /* 0x0001e80000000800 */
[----:B------:R0:W-:Y:S04]  /*1310*/  STS [R6+0x18], R19 ;  /* 0x0000181306007388 */ /* 0x0001e80000000800 */
[----:B------:R0:W-:Y:S01]  /*1320*/  STS [R6+0x1c], R21 ;  /* 0x00001c1506007388 */ /* 0x0001e20000000800 */
[----:B------:R-:W-:Y:S05]  /*1330*/  @P0 BRA `(.L_x_16) ;  /* 0xfffffffc00740947 */ /* 0x000fea000383ffff */
.L_x_15:
[----:B------:R-:W-:Y:S05]  /*1340*/  BRA.U !UP1, `(.L_x_12) ;  /* 0x0000000109c87547 */ /* 0x000fea000b800000 */
[----:B------:R-:W-:Y:S02]  /*1350*/  UISETP.GE.U32.AND UP0, UPT, UR7, 0x4, UPT ;  /* 0x000000040700788c */ /* 0x000fe4000bf06070 */
[----:B------:R-:W-:-:S04]  /*1360*/  ULOP3.LUT UR8, UR9, 0x3, URZ, 0xc0, !UPT ;  /* 0x0000000309087892 */ /* 0x000fc8000f8ec0ff */
[----:B------:R-:W-:-:S03]  /*1370*/  UISETP.NE.AND UP1, UPT, UR8, URZ, UPT ;  /* 0x000000ff0800728c */ /* 0x000fc6000bf25270 */
[----:B------:R-:W-:Y:S08]  /*1380*/  BRA.U !UP0, `(.L_x_17) ;  /* 0x0000000108507547 */ /* 0x000ff0000b800000 */
[----:B------:R-:W2:Y:S01]  /*1390*/  S2UR UR5, SR_CgaCtaId ;  /* 0x00000000000579c3 */ /* 0x000ea20000008800 */
[----:B------:R-:W-:Y:S01]  /*13a0*/  UMOV UR4, 0x400 ;  /* 0x0000040000047882 */ /* 0x000fe20000000000 */
[C---:B0-----:R-:W-:Y:S01]  /*13b0*/  IADD3 R7, PT, PT, R3.reuse, 0x2, RZ ;  /* 0x0000000203077810 */ /* 0x041fe20007ffe0ff */
[----:B------:R-:W-:Y:S01]  /*13c0*/  IMAD R5, R2, UR9, R3 ;  /* 0x0000000902057c24 */ /* 0x000fe2000f8e0203 */
[C---:B------:R-:W-:Y:S02]  /*13d0*/  IADD3 R9, PT, PT, R3.reuse, 0x3, RZ ;  /* 0x0000000303097810 */ /* 0x040fe40007ffe0ff */
[-C--:B------:R-:W-:Y:S02]  /*13e0*/  ISETP.GT.AND P0, PT, R3, R4.reuse, PT ;  /* 0x000000040300720c */ /* 0x080fe40003f04270 */
[-C--:B------:R-:W-:Y:S02]  /*13f0*/  ISETP.GT.AND P1, PT, R7, R4.reuse, PT ;  /* 0x000000040700720c */ /* 0x080fe40003f24270 */
[----:B------:R-:W-:-:S02]  /*1400*/  ISETP.GE.AND P3, PT, R3, R4, PT ;  /* 0x000000040300720c */ /* 0x000fc40003f66270 */
[----:B------:R-:W-:Y:S02]  /*1410*/  ISETP.GT.AND P2, PT, R9, R4, PT ;  /* 0x000000040900720c */ /* 0x000fe40003f44270 */
[C---:B------:R-:W-:Y:S02]  /*1420*/  FSEL R6, R0.reuse, -10000, !P0 ;  /* 0xc61c400000067808 */ /* 0x040fe40004000000 */
[C---:B------:R-:W-:Y:S02]  /*1430*/  FSEL R8, R0.reuse, -10000, !P3 ;  /* 0xc61c400000087808 */ /* 0x040fe40005800000 */
[C---:B------:R-:W-:Y:S02]  /*1440*/  FSEL R10, R0.reuse, -10000, !P1 ;  /* 0xc61c4000000a7808 */ /* 0x040fe40004800000 */
[----:B------:R-:W-:Y:S02]  /*1450*/  FSEL R12, R0, -10000, !P2 ;  /* 0xc61c4000000c7808 */ /* 0x000fe40005000000 */
[----:B------:R-:W-:Y:S01]  /*1460*/  IADD3 R3, PT, PT, R3, 0x4, RZ ;  /* 0x0000000403037810 */ /* 0x000fe20007ffe0ff */
[----:B--2---:R-:W-:-:S06]  /*1470*/  ULEA UR4, UR5, UR4, 0x18 ;  /* 0x0000000405047291 */ /* 0x004fcc000f8ec0ff */
[----:B------:R-:W-:-:S05]  /*1480*/  LEA R5, R5, UR4, 0x2 ;  /* 0x0000000405057c11 */ /* 0x000fca000f8e10ff */
[----:B------:R2:W-:Y:S04]  /*1490*/  STS [R5], R6 ;  /* 0x0000000605007388 */ /* 0x0005e80000000800 */
[----:B------:R2:W-:Y:S04]  /*14a0*/  STS [R5+0x4], R8 ;  /* 0x0000040805007388 */ /* 0x0005e80000000800 */
[----:B------:R2:W-:Y:S04]  /*14b0*/  STS [R5+0x8], R10 ;  /* 0x0000080a05007388 */ /* 0x0005e80000000800 */
[----:B------:R2:W-:Y:S02]  /*14c0*/  STS [R5+0xc], R12 ;  /* 0x00000c0c05007388 */ /* 0x0005e40000000800 */
.L_x_17:
[----:B------:R-:W-:Y:S05]  /*14d0*/  BRA.U !UP1, `(.L_x_12) ;  /* 0x0000000109647547 */ /* 0x000fea000b800000 */
[----:B------:R-:W-:Y:S02]  /*14e0*/  UISETP.NE.AND UP0, UPT, UR8, 0x1, UPT ;  /* 0x000000010800788c */ /* 0x000fe4000bf05270 */
[----:B------:R-:W-:-:S04]  /*14f0*/  ULOP3.LUT UR4, UR9, 0x1, URZ, 0xc0, !UPT ;  /* 0x0000000109047892 */ /* 0x000fc8000f8ec0ff */
[----:B------:R-:W-:-:S03]  /*1500*/  UISETP.NE.U32.AND UP1, UPT, UR4, 0x1, UPT ;  /* 0x000000010400788c */ /* 0x000fc6000bf25070 */
[----:B------:R-:W-:Y:S08]  /*1510*/  BRA.U !UP0, `(.L_x_18) ;  /* 0x0000000108307547 */ /* 0x000ff0000b800000 */
[----:B------:R-:W3:Y:S01]  /*1520*/  S2UR UR5, SR_CgaCtaId ;  /* 0x00000000000579c3 */ /* 0x000ee20000008800 */
[----:B------:R-:W-:Y:S01]  /*1530*/  UMOV UR4, 0x400 ;  /* 0x0000040000047882 */ /* 0x000fe20000000000 */
[----:B--2---:R-:W-:Y:S01]  /*1540*/  IMAD R5, R2, UR9, R3 ;  /* 0x0000000902057c24 */ /* 0x004fe2000f8e0203 */
[CC--:B------:R-:W-:Y:S02]  /*1550*/  ISETP.GT.AND P0, PT, R3.reuse, R4.reuse, PT ;  /* 0x000000040300720c */ /* 0x0c0fe40003f04270 */
[C---:B------:R-:W-:Y:S01]  /*1560*/  ISETP.GE.AND P1, PT, R3.reuse, R4, PT ;  /* 0x000000040300720c */ /* 0x040fe20003f26270 */
[----:B------:R-:W-:Y:S01]  /*1570*/  VIADD R3, R3, 0x2 ;  /* 0x0000000203037836 */ /* 0x000fe20000000000 */
[C---:B0-----:R-:W-:Y:S02]  /*1580*/  FSEL R6, R0.reuse, -10000, !P0 ;  /* 0xc61c400000067808 */ /* 0x041fe40004000000 */
[----:B------:R-:W-:Y:S01]  /*1590*/  FSEL R8, R0, -10000, !P1 ;  /* 0xc61c400000087808 */ /* 0x000fe20004800000 */
[----:B---3--:R-:W-:-:S06]  /*15a0*/  ULEA UR4, UR5, UR4, 0x18 ;  /* 0x0000000405047291 */ /* 0x008fcc000f8ec0ff */
[----:B------:R-:W-:-:S05]  /*15b0*/  LEA R5, R5, UR4, 0x2 ;  /* 0x0000000405057c11 */ /* 0x000fca000f8e10ff */
[----:B------:R3:W-:Y:S04]  /*15c0*/  STS [R5], R6 ;  /* 0x0000000605007388 */ /* 0x0007e80000000800 */
[----:B------:R3:W-:Y:S02]  /*15d0*/  STS [R5+0x4], R8 ;  /* 0x0000040805007388 */ /* 0x0007e40000000800 */
.L_x_18:
[----:B------:R-:W-:Y:S05]  /*15e0*/  BRA.U UP1, `(.L_x_12) ;  /* 0x0000000101207547 */ /* 0x000fea000b800000 */
[----:B------:R-:W4:Y:S01]  /*15f0*/  S2UR UR5, SR_CgaCtaId ;  /* 0x00000000000579c3 */ /* 0x000f220000008800 */
[----:B------:R-:W-:Y:S01]  /*1600*/  UMOV UR4, 0x400 ;  /* 0x0000040000047882 */ /* 0x000fe20000000000 */
[----:B------:R-:W-:Y:S01]  /*1610*/  ISETP.GT.AND P0, PT, R3, R4, PT ;  /* 0x000000040300720c */ /* 0x000fe20003f04270 */
[----:B------:R-:W-:-:S03]  /*1620*/  IMAD R3, R2, UR9, R3 ;  /* 0x0000000902037c24 */ /* 0x000fc6000f8e0203 */
[----:B------:R-:W-:Y:S01]  /*1630*/  FSEL R0, R0, -10000, !P0 ;  /* 0xc61c400000007808 */ /* 0x000fe20004000000 */
[----:B----4-:R-:W-:-:S06]  /*1640*/  ULEA UR4, UR5, UR4, 0x18 ;  /* 0x0000000405047291 */ /* 0x010fcc000f8ec0ff */
[----:B------:R-:W-:-:S05]  /*1650*/  LEA R3, R3, UR4, 0x2 ;  /* 0x0000000403037c11 */ /* 0x000fca000f8e10ff */
[----:B------:R4:W-:Y:S02]  /*1660*/  STS [R3], R0 ;  /* 0x0000000003007388 */ /* 0x0009e40000000800 */
.L_x_12:
[----:B------:R-:W-:Y:S01]  /*1670*/  UIADD3 UR4, UPT, UPT, UR9, -0x1, URZ ;  /* 0xffffffff09047890 */ /* 0x000fe2000fffe0ff */
[----:B----4-:R-:W-:Y:S01]  /*1680*/  HFMA2 R0, -RZ, RZ, -6.109375, 2 ;  /* 0xc61c4000ff007431 */ /* 0x010fe200000001ff */
[----:B------:R-:W-:Y:S01]  /*1690*/  ULOP3.LUT UR7, UR9, 0xf, URZ, 0xc0, !UPT ;  /* 0x0000000f09077892 */ /* 0x000fe2000f8ec0ff */
[----:B--23--:R-:W-:Y:S01]  /*16a0*/  MOV R5, RZ ;  /* 0x000000ff00057202 */ /* 0x00cfe20000000f00 */
[----:B------:R-:W-:Y:S02]  /*16b0*/  UISETP.GE.U32.AND UP0, UPT, UR4, 0xf, UPT ;  /* 0x0000000f0400788c */ /* 0x000fe4000bf06070 */
[----:B------:R-:W-:-:S07]  /*16c0*/  UISETP.NE.AND UP1, UPT, UR7, URZ, UPT ;  /* 0x000000ff0700728c */ /* 0x000fce000bf25270 */
[----:B------:R-:W-:Y:S05]  /*16d0*/  BRA.U !UP0, `(.L_x_19) ;  /* 0x0000000108907547 */ /* 0x000fea000b800000 */
[----:B------:R-:W2:Y:S01]  /*16e0*/  S2UR UR5, SR_CgaCtaId ;  /* 0x00000000000579c3 */ /* 0x000ea20000008800 */
[----:B------:R-:W-:Y:S01]  /*16f0*/  ULOP3.LUT UR8, UR9, 0x7ffffff0, URZ, 0xc0, !UPT ;  /* 0x7ffffff009087892 */ /* 0x000fe2000f8ec0ff */
[----:B------:R-:W-:Y:S01]  /*1700*/  MOV R0, 0xc61c4000 ;  /* 0xc61c400000007802 */ /* 0x000fe20000000f00 */
[----:B------:R-:W-:Y:S01]  /*1710*/  IMAD.MOV.U32 R3, RZ, RZ, RZ ;  /* 0x000000ffff037224 */ /* 0x000fe200078e00ff */
[----:B------:R-:W-:-:S03]  /*1720*/  UMOV UR4, 0x400 ;  /* 0x0000040000047882 */ /* 0x000fc60000000000 */
[----:B------:R-:W-:Y:S01]  /*1730*/  MOV R5, UR8 ;  /* 0x0000000800057c02 */ /* 0x000fe20008000f00 */
[----:B--2---:R-:W-:-:S12]  /*1740*/  ULEA UR4, UR5, UR4, 0x18 ;  /* 0x0000000405047291 */ /* 0x004fd8000f8ec0ff */
.L_x_20:
[----:B0-----:R-:W-:Y:S01]  /*1750*/  IMAD R6, R2, UR9, R3 ;  /* 0x0000000902067c24 */ /* 0x001fe2000f8e0203 */
[----:B------:R-:W-:-:S04]  /*1760*/  IADD3 R3, PT, PT, R3, 0x10, RZ ;  /* 0x0000001003037810 */ /* 0x000fc80007ffe0ff */
[----:B------:R-:W-:Y:S02]  /*1770*/  LEA R6, R6, UR4, 0x2 ;  /* 0x0000000406067c11 */ /* 0x000fe4000f8e10ff */
[----:B------:R-:W-:-:S03]  /*1780*/  ISETP.NE.AND P0, PT, R3, R5, PT ;  /* 0x000000050300720c */ /* 0x000fc60003f05270 */
[----:B------:R-:W-:Y:S04]  /*1790*/  LDS R7, [R6] ;  /* 0x0000000006077984 */ /* 0x000fe80000000800 */
[----:B------:R-:W0:Y:S04]  /*17a0*/  LDS R8, [R6+0x4] ;  /* 0x0000040006087984 */ /* 0x000e280000000800 */
[----:B------:R-:W-:Y:S04]  /*17b0*/  LDS R10, [R6+0x8] ;  /* 0x00000800060a7984 */ /* 0x000fe80000000800 */
[----:B------:R-:W2:Y:S04]  /*17c0*/  LDS R9, [R6+0xc] ;  /* 0x00000c0006097984 */ /* 0x000ea80000000800 */
[----:B------:R-:W-:Y:S04]  /*17d0*/  LDS R12, [R6+0x10] ;  /* 0x00001000060c7984 */ /* 0x000fe80000000800 */
[----:B------:R-:W3:Y:S04]  /*17e0*/  LDS R11, [R6+0x14] ;  /* 0x00001400060b7984 */ /* 0x000ee80000000800 */
[----:B------:R-:W-:Y:S04]  /*17f0*/  LDS R14, [R6+0x18] ;  /* 0x00001800060e7984 */ /* 0x000fe80000000800 */
[----:B------:R-:W4:Y:S04]  /*1800*/  LDS R13, [R6+0x1c] ;  /* 0x00001c00060d7984 */ /* 0x000f280000000800 */
[----:B------:R-:W-:Y:S04]  /*1810*/  LDS R16, [R6+0x20] ;  /* 0x0000200006107984 */ /* 0x000fe80000000800 */
[----:B------:R-:W5:Y:S04]  /*1820*/  LDS R15, [R6+0x24] ;  /* 0x00002400060f7984 */ /* 0x000f680000000800 */
[----:B------:R-:W-:Y:S04]  /*1830*/  LDS R18, [R6+0x28] ;  /* 0x0000280006127984 */ /* 0x000fe80000000800 */
[----:B------:R-:W1:Y:S01]  /*1840*/  LDS R17, [R6+0x2c] ;  /* 0x00002c0006117984 */ /* 0x000e620000000800 */
[----:B0-----:R-:W-:-:S03]  /*1850*/  FMNMX3 R7, R0, R7, R8, !PT ;  /* 0x0000000700077276 */ /* 0x001fc60007800008 */
[----:B------:R-:W-:Y:S04]  /*1860*/  LDS R20, [R6+0x30] ;  /* 0x0000300006147984 */ /* 0x000fe80000000800 */
[----:B------:R-:W0:Y:S01]  /*1870*/  LDS R19, [R6+0x34] ;  /* 0x0000340006137984 */ /* 0x000e220000000800 */
[----:B--2---:R-:W-:-:S03]  /*1880*/  FMNMX3 R7, R7, R10, R9, !PT ;  /* 0x0000000a07077276 */ /* 0x004fc60007800009 */
[----:B------:R-:W-:Y:S04]  /*1890*/  LDS R22, [R6+0x38] ;  /* 0x0000380006167984 */ /* 0x000fe80000000800 */
[----:B------:R-:W2:Y:S01]  /*18a0*/  LDS R21, [R6+0x3c] ;  /* 0x00003c0006157984 */ /* 0x000ea20000000800 */
[----:B---3--:R-:W-:-:S04]  /*18b0*/  FMNMX3 R7, R7, R12, R11, !PT ;  /* 0x0000000c07077276 */ /* 0x008fc8000780000b */
[----:B----4-:R-:W-:-:S04]  /*18c0*/  FMNMX3 R7, R7, R14, R13, !PT ;  /* 0x0000000e07077276 */ /* 0x010fc8000780000d */
[----:B-----5:R-:W-:-:S04]  /*18d0*/  FMNMX3 R7, R7, R16, R15, !PT ;  /* 0x0000001007077276 */ /* 0x020fc8000780000f */
[----:B-1----:R-:W-:-:S04]  /*18e0*/  FMNMX3 R7, R7, R18, R17, !PT ;  /* 0x0000001207077276 */ /* 0x002fc80007800011 */
[----:B0-----:R-:W-:-:S04]  /*18f0*/  FMNMX3 R7, R7, R20, R19, !PT ;  /* 0x0000001407077276 */ /* 0x001fc80007800013 */
[----:B--2---:R-:W-:Y:S01]  /*1900*/  FMNMX3 R0, R7, R22, R21, !PT ;  /* 0x0000001607007276 */ /* 0x004fe20007800015 */
[----:B------:R-:W-:Y:S06]  /*1910*/  @P0 BRA `(.L_x_20) ;  /* 0xfffffffc008c0947 */ /* 0x000fec000383ffff */
.L_x_19:
[----:B------:R-:W-:Y:S05]  /*1920*/  BRA.U !UP1, `(.L_x_1) ;  /* 0x0000000109d07547 */ /* 0x000fea000b800000 */
[----:B------:R-:W-:Y:S02]  /*1930*/  UISETP.GE.U32.AND UP0, UPT, UR7, 0x8, UPT ;  /* 0x000000080700788c */ /* 0x000fe4000bf06070 */
[----:B------:R-:W-:-:S04]  /*1940*/  ULOP3.LUT UR8, UR9, 0x7, URZ, 0xc0, !UPT ;  /* 0x0000000709087892 */ /* 0x000fc8000f8ec0ff */
[----:B------:R-:W-:-:S03]  /*1950*/  UISETP.NE.AND UP1, UPT, UR8, URZ, UPT ;  /* 0x000000ff0800728c */ /* 0x000fc6000bf25270 */
[----:B------:R-:W-:Y:S08]  /*1960*/  BRA.U !UP0, `(.L_x_21) ;  /* 0x0000000108487547 */ /* 0x000ff0000b800000 */
[----:B------:R-:W2:Y:S01]  /*1970*/  S2UR UR5, SR_CgaCtaId ;  /* 0x00000000000579c3 */ /* 0x000ea20000008800 */
[----:B------:R-:W-:Y:S01]  /*1980*/  UMOV UR4, 0x400 ;  /* 0x0000040000047882 */ /* 0x000fe20000000000 */
[----:B------:R-:W-:Y:S01]  /*1990*/  IMAD R3, R2, UR9, R5 ;  /* 0x0000000902037c24 */ /* 0x000fe2000f8e0205 */
[----:B------:R-:W-:Y:S01]  /*19a0*/  IADD3 R5, PT, PT, R5, 0x8, RZ ;  /* 0x0000000805057810 */ /* 0x000fe20007ffe0ff */
[----:B--2---:R-:W-:-:S06]  /*19b0*/  ULEA UR4, UR5, UR4, 0x18 ;  /* 0x0000000405047291 */ /* 0x004fcc000f8ec0ff */
[----:B------:R-:W-:-:S05]  /*19c0*/  LEA R3, R3, UR4, 0x2 ;  /* 0x0000000403037c11 */ /* 0x000fca000f8e10ff */
[----:B0-----:R-:W-:Y:S04]  /*19d0*/  LDS R7, [R3] ;  /* 0x0000000003077984 */ /* 0x001fe80000000800 */
[----:B------:R-:W0:Y:S04]  /*19e0*/  LDS R6, [R3+0x4] ;  /* 0x0000040003067984 */ /* 0x000e280000000800 */
[----:B------:R-:W-:Y:S04]  /*19f0*/  LDS R9, [R3+0x8] ;  /* 0x0000080003097984 */ /* 0x000fe80000000800 */
[----:B------:R-:W2:Y:S04]  /*1a00*/  LDS R8, [R3+0xc] ;  /* 0x00000c0003087984 */ /* 0x000ea80000000800 */
[----:B------:R-:W-:Y:S04]  /*1a10*/  LDS R11, [R3+0x10] ;  /* 0x00001000030b7984 */ /* 0x000fe80000000800 */
[----:B------:R-:W3:Y:S04]  /*1a20*/  LDS R10, [R3+0x14] ;  /* 0x00001400030a7984 */ /* 0x000ee80000000800 */
[----:B------:R-:W-:Y:S04]  /*1a30*/  LDS R13, [R3+0x18] ;  /* 0x00001800030d7984 */ /* 0x000fe80000000800 */
[----:B------:R-:W4:Y:S01]  /*1a40*/  LDS R12, [R3+0x1c] ;  /* 0x00001c00030c7984 */ /* 0x000f220000000800 */
[----:B0-----:R-:W-:-:S04]  /*1a50*/  FMNMX3 R6, R0, R7, R6, !PT ;  /* 0x0000000700067276 */ /* 0x001fc80007800006 */
[----:B--2---:R-:W-:-:S04]  /*1a60*/  FMNMX3 R6, R6, R9, R8, !PT ;  /* 0x0000000906067276 */ /* 0x004fc80007800008 */
[----:B---3--:R-:W-:-:S04]  /*1a70*/  FMNMX3 R6, R6, R11, R10, !PT ;  /* 0x0000000b06067276 */ /* 0x008fc8000780000a */
[----:B----4-:R-:W-:-:S07]  /*1a80*/  FMNMX3 R0, R6, R13, R12, !PT ;  /* 0x0000000d06007276 */ /* 0x010fce000780000c */
.L_x_21:
[----:B------:R-:W-:Y:S05]  /*1a90*/  BRA.U !UP1, `(.L_x_1) ;  /* 0x0000000109747547 */ /* 0x000fea000b800000 */
[----:B------:R-:W-:Y:S02]  /*1aa0*/  UISETP.GE.U32.AND UP0, UPT, UR8, 0x4, UPT ;  /* 0x000000040800788c */ /* 0x000fe4000bf06070 */
[----:B------:R-:W-:-:S04]  /*1ab0*/  ULOP3.LUT UR7, UR9, 0x3, URZ, 0xc0, !UPT ;  /* 0x0000000309077892 */ /* 0x000fc8000f8ec0ff */
[----:B------:R-:W-:-:S03]  /*1ac0*/  UISETP.NE.AND UP1, UPT, UR7, URZ, UPT ;  /* 0x000000ff0700728c */ /* 0x000fc6000bf25270 */
[----:B------:R-:W-:Y:S08]  /*1ad0*/  BRA.U !UP0, `(.L_x_22) ;  /* 0x0000000108307547 */ /* 0x000ff0000b800000 */
[----:B------:R-:W2:Y:S01]  /*1ae0*/  S2UR UR5, SR_CgaCtaId ;  /* 0x00000000000579c3 */ /* 0x000ea20000008800 */
[----:B------:R-:W-:Y:S01]  /*1af0*/  UMOV UR4, 0x400 ;  /* 0x0000040000047882 */ /* 0x000fe20000000000 */
[----:B------:R-:W-:Y:S02]  /*1b00*/  IMAD R3, R2, UR9, R5 ;  /* 0x0000000902037c24 */ /* 0x000fe4000f8e0205 */
[----:B------:R-:W-:Y:S01]  /*1b10*/  VIADD R5, R5, 0x4 ;  /* 0x0000000405057836 */ /* 0x000fe20000000000 */
[----:B--2---:R-:W-:-:S06]  /*1b20*/  ULEA UR4, UR5, UR4, 0x18 ;  /* 0x0000000405047291 */ /* 0x004fcc000f8ec0ff */
[----:B------:R-:W-:-:S05]  /*1b30*/  LEA R3, R3, UR4, 0x2 ;  /* 0x0000000403037c11 */ /* 0x000fca000f8e10ff */
[----:B0-----:R-:W-:Y:S04]  /*1b40*/  LDS R7, [R3] ;  /* 0x0000000003077984 */ /* 0x001fe80000000800 */
[----:B------:R-:W0:Y:S04]  /*1b50*/  LDS R6, [R3+0x4] ;  /* 0x0000040003067984 */ /* 0x000e280000000800 */
[----:B------:R-:W-:Y:S04]  /*1b60*/  LDS R9, [R3+0x8] ;  /* 0x0000080003097984 */ /* 0x000fe80000000800 */
[----:B------:R-:W2:Y:S01]  /*1b70*/  LDS R8, [R3+0xc] ;  /* 0x00000c0003087984 */ /* 0x000ea20000000800 */
[----:B0-----:R-:W-:-:S04]  /*1b80*/  FMNMX3 R0, R0, R7, R6, !PT ;  /* 0x0000000700007276 */ /* 0x001fc80007800006 */
[----:B--2---:R-:W-:-:S07]  /*1b90*/  FMNMX3 R0, R0, R9, R8, !PT ;  /* 0x0000000900007276 */ /* 0x004fce0007800008 */
.L_x_22:
[----:B------:R-:W-:Y:S05]  /*1ba0*/  BRA.U !UP1, `(.L_x_1) ;  /* 0x0000000109307547 */ /* 0x000fea000b800000 */
[----:B------:R-:W2:Y:S01]  /*1bb0*/  S2UR UR5, SR_CgaCtaId ;  /* 0x00000000000579c3 */ /* 0x000ea20000008800 */
[----:B------:R-:W-:Y:S02]  /*1bc0*/  UMOV UR4, 0x400 ;  /* 0x0000040000047882 */ /* 0x000fe40000000000 */
[----:B--2---:R-:W-:-:S03]  /*1bd0*/  ULEA UR5, UR5, UR4, 0x18 ;  /* 0x0000000405057291 */ /* 0x004fc6000f8ec0ff */
[----:B------:R-:W-:-:S09]  /*1be0*/  UMOV UR4, URZ ;  /* 0x000000ff00047c82 */ /* 0x000fd20008000000 */
.L_x_23:
[----:B------:R-:W-:Y:S01]  /*1bf0*/  IMAD R3, R2, UR9, R5 ;  /* 0x0000000902037c24 */ /* 0x000fe2000f8e0205 */
[----:B------:R-:W-:Y:S01]  /*1c00*/  UIADD3 UR4, UPT, UPT, UR4, 0x1, URZ ;  /* 0x0000000104047890 */ /* 0x000fe2000fffe0ff */
[----:B------:R-:W-:-:S03]  /*1c10*/  IADD3 R5, PT, PT, R5, 0x1, RZ ;  /* 0x0000000105057810 */ /* 0x000fc60007ffe0ff */
[----:B------:R-:W-:Y:S01]  /*1c20*/  LEA R3, R3, UR5, 0x2 ;  /* 0x0000000503037c11 */ /* 0x000fe2000f8e10ff */
[----:B------:R-:W-:-:S05]  /*1c30*/  UISETP.NE.AND UP0, UPT, UR4, UR7, UPT ;  /* 0x000000070400728c */ /* 0x000fca000bf05270 */
[----:B------:R-:W2:Y:S02]  /*1c40*/  LDS R3, [R3] ;  /* 0x0000000003037984 */ /* 0x000ea40000000800 */
[----:B--2---:R-:W-:Y:S02]  /*1c50*/  FMNMX R0, R3, R0, !PT ;  /* 0x0000000003007209 */ /* 0x004fe40007800000 */
[----:B------:R-:W-:Y:S05]  /*1c60*/  BRA.U UP0, `(.L_x_23) ;  /* 0xfffffffd00e07547 */ /* 0x000fea000b83ffff */
.L_x_1:
[----:B------:R-:W-:Y:S01]  /*1c70*/  UISETP.GE.AND UP0, UPT, UR9, 0x1, UPT ;  /* 0x000000010900788c */ /* 0x000fe2000bf06270 */
[----:B------:R-:W-:Y:S01]  /*1c80*/  MOV R3, RZ ;  /* 0x000000ff00037202 */ /* 0x000fe20000000f00 */
[----:B------:R-:W-:-:S07]  /*1c90*/  UIADD3 UR8, UPT, UPT, UR9, -0x1, URZ ;  /* 0xffffffff09087890 */ /* 0x000fce000fffe0ff */
[----:B------:R-:W-:Y:S05]  /*1ca0*/  BRA.U !UP0, `(.L_x_24) ;  /* 0x0000000508f47547 */ /* 0x000fea000b800000 */
[----:B------:R-:W-:Y:S01]  /*1cb0*/  UISETP.GE.U32.AND UP1, UPT, UR8, 0x3, UPT ;  /* 0x000000030800788c */ /* 0x000fe2000bf26070 */
[----:B------:R-:W-:Y:S01]  /*1cc0*/  HFMA2 R3, -RZ, RZ, 0, 0 ;  /* 0x00000000ff037431 */ /* 0x000fe200000001ff */
[----:B------:R-:W-:Y:S01]  /*1cd0*/  ULOP3.LUT UR10, UR9, 0x3, URZ, 0xc0, !UPT ;  /* 0x00000003090a7892 */ /* 0x000fe2000f8ec0ff */
[----:B------:R-:W-:-:S03]  /*1ce0*/  IMAD.MOV.U32 R5, RZ, RZ, RZ ;  /* 0x000000ffff057224 */ /* 0x000fc600078e00ff */
[----:B------:R-:W-:-:S03]  /*1cf0*/  UISETP.NE.AND UP2, UPT, UR10, URZ, UPT ;  /* 0x000000ff0a00728c */ /* 0x000fc6000bf45270 */
[----:B------:R-:W-:Y:S08]  /*1d00*/  BRA.U !UP1, `(.L_x_25) ;  /* 0x0000000109f87547 */ /* 0x000ff0000b800000 */
[----:B------:R-:W3:Y:S01]  /*1d10*/  S2UR UR5, SR_CgaCtaId ;  /* 0x00000000000579c3 */ /* 0x000ee20000008800 */
[----:B------:R-:W-:Y:S01]  /*1d20*/  ULOP3.LUT UR7, UR9, 0x7ffffffc, URZ, 0xc0, !UPT ;  /* 0x7ffffffc09077892 */ /* 0x000fe2000f8ec0ff */
[----:B------:R-:W-:Y:S01]  /*1d30*/  MOV R3, RZ ;  /* 0x000000ff00037202 */ /* 0x000fe20000000f00 */
[----:B------:R-:W-:Y:S01]  /*1d40*/  UMOV UR4, 0x400 ;  /* 0x0000040000047882 */ /* 0x000fe20000000000 */
[----:B0-----:R-:W-:-:S03]  /*1d50*/  MOV R6, RZ ;  /* 0x000000ff00067202 */ /* 0x001fc60000000f00 */
[----:B------:R-:W-:Y:S01]  /*1d60*/  MOV R5, UR7 ;  /* 0x0000000700057c02 */ /* 0x000fe20008000f00 */
[----:B---3--:R-:W-:-:S12]  /*1d70*/  ULEA UR4, UR5, UR4, 0x18 ;  /* 0x0000000405047291 */ /* 0x008fd8000f8ec0ff */
.L_x_26:
[----:B0-----:R-:W-:Y:S01]  /*1d80*/  IMAD R7, R2, UR9, R6 ;  /* 0x0000000902077c24 */ /* 0x001fe2000f8e0206 */
[----:B------:R-:W-:Y:S01]  /*1d90*/  MOV R10, 0x437c0000 ;  /* 0x437c0000000a7802 */ /* 0x000fe20000000f00 */
[----:B------:R-:W-:Y:S01]  /*1da0*/  IMAD.MOV.U32 R18, RZ, RZ, 0x3bbb989d ;  /* 0x3bbb989dff127424 */ /* 0x000fe200078e00ff */
[----:B------:R-:W-:Y:S02]  /*1db0*/  IADD3 R6, PT, PT, R6, 0x4, RZ ;  /* 0x0000000406067810 */ /* 0x000fe40007ffe0ff */
[----:B------:R-:W-:Y:S02]  /*1dc0*/  LEA R7, R7, UR4, 0x2 ;  /* 0x0000000407077c11 */ /* 0x000fe4000f8e10ff */
[----:B------:R-:W-:-:S03]  /*1dd0*/  ISETP.NE.AND P0, PT, R6, R5, PT ;  /* 0x000000050600720c */ /* 0x000fc60003f05270 */
[----:B------:R-:W0:Y:S04]  /*1de0*/  LDS R9, [R7] ;  /* 0x0000000007097984 */ /* 0x000e280000000800 */
[----:B------:R-:W3:Y:S04]  /*1df0*/  LDS R11, [R7+0x4] ;  /* 0x00000400070b7984 */ /* 0x000ee80000000800 */
[----:B------:R-:W4:Y:S04]  /*1e00*/  LDS R17, [R7+0x8] ;  /* 0x0000080007117984 */ /* 0x000f280000000800 */
[----:B------:R-:W5:Y:S01]  /*1e10*/  LDS R19, [R7+0xc] ;  /* 0x00000c0007137984 */ /* 0x000f620000000800 */
[----:B0-----:R-:W-:-:S04]  /*1e20*/  FADD R12, R9, -R0 ;  /* 0x80000000090c7221 */ /* 0x001fc80000000000 */
[----:B------:R-:W-:Y:S01]  /*1e30*/  FFMA.SAT R9, R12, R18, 0.5 ;  /* 0x3f0000000c097423 */ /* 0x000fe20000002012 */
[----:B---3--:R-:W-:-:S03]  /*1e40*/  FADD R15, R11, -R0 ;  /* 0x800000000b0f7221 */ /* 0x008fc60000000000 */
[----:B------:R-:W-:Y:S01]  /*1e50*/  FFMA.RM R8, R9, R10, 12582913 ;  /* 0x4b40000109087423 */ /* 0x000fe2000000400a */
[----:B------:R-:W-:Y:S01]  /*1e60*/  FFMA.SAT R9, R15, R18, 0.5 ;  /* 0x3f0000000f097423 */ /* 0x000fe20000002012 */
[--C-:B----4-:R-:W-:Y:S02]  /*1e70*/  FADD R11, R17, -R0.reuse ;  /* 0x80000000110b7221 */ /* 0x110fe40000000000 */
[----:B------:R-:W-:Y:S01]  /*1e80*/  FADD R13, R8, -12583039 ;  /* 0xcb40007f080d7421 */ /* 0x000fe20000000000 */
[----:B------:R-:W-:Y:S01]  /*1e90*/  FFMA.RM R9, R9, R10, 12582913 ;  /* 0x4b40000109097423 */ /* 0x000fe2000000400a */
[----:B------:R-:W-:Y:S01]  /*1ea0*/  FFMA.SAT R17, R11, R18, 0.5 ;  /* 0x3f0000000b117423 */ /* 0x000fe20000002012 */
[----:B-----5:R-:W-:Y:S01]  /*1eb0*/  FADD R14, R19, -R0 ;  /* 0x80000000130e7221 */ /* 0x020fe20000000000 */
[----:B------:R-:W-:Y:S01]  /*1ec0*/  FFMA R13, R12, 1.4426950216293334961, -R13 ;  /* 0x3fb8aa3b0c0d7823 */ /* 0x000fe2000000080d */
[----:B------:R-:W-:Y:S01]  /*1ed0*/  FADD R16, R9, -12583039 ;  /* 0xcb40007f09107421 */ /* 0x000fe20000000000 */
[----:B------:R-:W-:-:S02]  /*1ee0*/  SHF.L.U32 R8, R8, 0x17, RZ ;  /* 0x0000001708087819 */ /* 0x000fc400000006ff */
[----:B------:R-:W-:Y:S01]  /*1ef0*/  FFMA R13, R12, 1.925963033500011079e-08, R13 ;  /* 0x32a570600c0d7823 */ /* 0x000fe2000000000d */
[----:B------:R-:W-:Y:S01]  /*1f00*/  FFMA.RM R12, R17, R10, 12582913 ;  /* 0x4b400001110c7423 */ /* 0x000fe2000000400a */
[----:B------:R-:W-:Y:S01]  /*1f10*/  FFMA.SAT R17, R14, R18, 0.5 ;  /* 0x3f0000000e117423 */ /* 0x000fe20000002012 */
[----:B------:R-:W-:Y:S01]  /*1f20*/  FFMA R16, R15, 1.4426950216293334961, -R16 ;  /* 0x3fb8aa3b0f107823 */ /* 0x000fe20000000810 */
[----:B------:R-:W-:Y:S01]  /*1f30*/  SHF.L.U32 R9, R9, 0x17, RZ ;  /* 0x0000001709097819 */ /* 0x000fe200000006ff */
[C---:B------:R-:W-:Y:S01]  /*1f40*/  FADD R18, R12.reuse, -12583039 ;  /* 0xcb40007f0c127421 */ /* 0x040fe20000000000 */
[----:B------:R-:W-:Y:S01]  /*1f50*/  FFMA.RM R17, R17, R10, 12582913 ;  /* 0x4b40000111117423 */ /* 0x000fe2000000400a */
[----:B------:R-:W-:Y:S01]  /*1f60*/  FFMA R16, R15, 1.925963033500011079e-08, R16 ;  /* 0x32a570600f107823 */ /* 0x000fe20000000010 */
[----:B------:R-:W0:Y:S01]  /*1f70*/  MUFU.EX2 R13, R13 ;  /* 0x0000000d000d7308 */ /* 0x000e220000000800 */
[----:B------:R-:W-:Y:S01]  /*1f80*/  FFMA R18, R11, 1.4426950216293334961, -R18 ;  /* 0x3fb8aa3b0b127823 */ /* 0x000fe20000000812 */
[C---:B------:R-:W-:Y:S01]  /*1f90*/  FADD R15, R17.reuse, -12583039 ;  /* 0xcb40007f110f7421 */ /* 0x040fe20000000000 */
[----:B------:R-:W-:Y:S01]  /*1fa0*/  SHF.L.U32 R17, R17, 0x17, RZ ;  /* 0x0000001711117819 */ /* 0x000fe200000006ff */
[----:B------:R-:W-:-:S02]  /*1fb0*/  IMAD.SHL.U32 R12, R12, 0x800000, RZ ;  /* 0x008000000c0c7824 */ /* 0x000fc400078e00ff */
[----:B------:R-:W-:Y:S01]  /*1fc0*/  FFMA R18, R11, 1.925963033500011079e-08, R18 ;  /* 0x32a570600b127823 */ /* 0x000fe20000000012 */
[C---:B------:R-:W-:Y:S01]  /*1fd0*/  FFMA R15, R14.reuse, 1.4426950216293334961, -R15 ;  /* 0x3fb8aa3b0e0f7823 */ /* 0x040fe2000000080f */
[----:B------:R-:W3:Y:S03]  /*1fe0*/  MUFU.EX2 R16, R16 ;  /* 0x0000001000107308 */ /* 0x000ee60000000800 */
[----:B------:R-:W-:-:S05]  /*1ff0*/  FFMA R15, R14, 1.925963033500011079e-08, R15 ;  /* 0x32a570600e0f7823 */ /* 0x000fca000000000f */
[----:B------:R-:W4:Y:S01]  /*2000*/  MUFU.EX2 R11, R18 ;  /* 0x00000012000b7308 */ /* 0x000f220000000800 */
[----:B0-----:R-:W-:-:S04]  /*2010*/  FMUL R8, R8, R13 ;  /* 0x0000000d08087220 */ /* 0x001fc80000400000 */
[----:B------:R-:W-:Y:S01]  /*2020*/  FADD R3, R8, R3 ;  /* 0x0000000308037221 */ /* 0x000fe20000000000 */
[----:B------:R0:W-:Y:S02]  /*2030*/  STS [R7], R8 ;  /* 0x0000000807007388 */ /* 0x0001e40000000800 */
[----:B------:R-:W5:Y:S01]  /*2040*/  MUFU.EX2 R10, R15 ;  /* 0x0000000f000a7308 */ /* 0x000f620000000800 */
[----:B---3--:R-:W-:-:S04]  /*2050*/  FMUL R16, R9, R16 ;  /* 0x0000001009107220 */ /* 0x008fc80000400000 */
[----:B------:R-:W-:Y:S01]  /*2060*/  FADD R3, R3, R16 ;  /* 0x0000001003037221 */ /* 0x000fe20000000000 */
[----:B------:R0:W-:Y:S01]  /*2070*/  STS [R7+0x4], R16 ;  /* 0x0000041007007388 */ /* 0x0001e20000000800 */
[----:B----4-:R-:W-:-:S04]  /*2080*/  FMUL R12, R12, R11 ;  /* 0x0000000b0c0c7220 */ /* 0x010fc80000400000 */
[----:B------:R-:W-:Y:S01]  /*2090*/  FADD R3, R3, R12 ;  /* 0x0000000c03037221 */ /* 0x000fe20000000000 */
[----:B------:R0:W-:Y:S01]  /*20a0*/  STS [R7+0x8], R12 ;  /* 0x0000080c07007388 */ /* 0x0001e20000000800 */
[----:B-----5:R-:W-:-:S04]  /*20b0*/  FMUL R10, R17, R10 ;  /* 0x0000000a110a7220 */ /* 0x020fc80000400000 */
[----:B------:R-:W-:Y:S01]  /*20c0*/  FADD R3, R3, R10 ;  /* 0x0000000a03037221 */ /* 0x000fe20000000000 */
[----:B------:R0:W-:Y:S01]  /*20d0*/  STS [R7+0xc], R10 ;  /* 0x00000c0a07007388 */ /* 0x0001e20000000800 */
[----:B------:R-:W-:Y:S05]  /*20e0*/  @P0 BRA `(.L_x_26) ;  /* 0xfffffffc00240947 */ /* 0x000fea000383ffff */
.L_x_25:
[----:B------:R-:W-:Y:S05]  /*20f0*/  BRA.U !UP2, `(.L_x_24) ;  /* 0x000000010ae07547 */ /* 0x000fea000b800000 */
[----:B------:R-:W-:Y:S02]  /*2100*/  UISETP.NE.AND UP1, UPT, UR10, 0x1, UPT ;  /* 0x000000010a00788c */ /* 0x000fe4000bf25270 */
[----:B------:R-:W-:-:S04]  /*2110*/  ULOP3.LUT UR4, UR9, 0x1, URZ, 0xc0, !UPT ;  /* 0x0000000109047892 */ /* 0x000fc8000f8ec0ff */
[----:B------:R-:W-:-:S03]  /*2120*/  UISETP.NE.U32.AND UP2, UPT, UR4, 0x1, UPT ;  /* 0x000000010400788c */ /* 0x000fc6000bf45070 */
[----:B------:R-:W-:Y:S08]  /*2130*/  BRA.U !UP1, `(.L_x_27) ;  /* 0x0000000109807547 */ /* 0x000ff0000b800000 */
[----:B------:R-:W3:Y:S01]  /*2140*/  S2UR UR5, SR_CgaCtaId ;  /* 0x00000000000579c3 */ /* 0x000ee20000008800 */
[----:B------:R-:W-:Y:S01]  /*2150*/  UMOV UR4, 0x400 ;  /* 0x0000040000047882 */ /* 0x000fe20000000000 */
[----:B0-----:R-:W-:Y:S02]  /*2160*/  IMAD R6, R2, UR9, R5 ;  /* 0x0000000902067c24 */ /* 0x001fe4000f8e0205 */
[----:B------:R-:W-:Y:S02]  /*2170*/  HFMA2 R10, -RZ, RZ, 0.96630859375, -0.0022525787353515625 ;  /* 0x3bbb989dff0a7431 */ /* 0x000fe400000001ff */
[----:B------:R-:W-:Y:S01]  /*2180*/  IMAD.MOV.U32 R12, RZ, RZ, 0x437c0000 ;  /* 0x437c0000ff0c7424 */ /* 0x000fe200078e00ff */
[----:B------:R-:W-:Y:S01]  /*2190*/  IADD3 R5, PT, PT, R5, 0x2, RZ ;  /* 0x0000000205057810 */ /* 0x000fe20007ffe0ff */
[----:B---3--:R-:W-:-:S06]  /*21a0*/  ULEA UR4, UR5, UR4, 0x18 ;  /* 0x0000000405047291 */ /* 0x008fcc000f8ec0ff */
[----:B------:R-:W-:-:S05]  /*21b0*/  LEA R6, R6, UR4, 0x2 ;  /* 0x0000000406067c11 */ /* 0x000fca000f8e10ff */
[----:B------:R-:W0:Y:S04]  /*21c0*/  LDS R9, [R6+0x4] ;  /* 0x0000040006097984 */ /* 0x000e280000000800 */
[----:B------:R-:W3:Y:S01]  /*21d0*/  LDS R7, [R6] ;  /* 0x0000000006077984 */ /* 0x000ee20000000800 */
[--C-:B0-----:R-:W-:Y:S01]  /*21e0*/  FADD R9, R9, -R0.reuse ;  /* 0x8000000009097221 */ /* 0x101fe20000000000 */
[----:B---3--:R-:W-:-:S03]  /*21f0*/  FADD R7, R7, -R0 ;  /* 0x8000000007077221 */ /* 0x008fc60000000000 */
[-C--:B------:R-:W-:Y:S01]  /*2200*/  FFMA.SAT R11, R9, R10.reuse, 0.5 ;  /* 0x3f000000090b7423 */ /* 0x080fe2000000200a */
[----:B------:R-:W-:-:S03]  /*2210*/  FFMA.SAT R8, R7, R10, 0.5 ;  /* 0x3f00000007087423 */ /* 0x000fc6000000200a */
[-C--:B------:R-:W-:Y:S01]  /*2220*/  FFMA.RM R11, R11, R12.reuse, 12582913 ;  /* 0x4b4000010b0b7423 */ /* 0x080fe2000000400c */
[----:B------:R-:W-:-:S03]  /*2230*/  FFMA.RM R8, R8, R12, 12582913 ;  /* 0x4b40000108087423 */ /* 0x000fc6000000400c */
[C---:B------:R-:W-:Y:S01]  /*2240*/  FADD R12, R11.reuse, -12583039 ;  /* 0xcb40007f0b0c7421 */ /* 0x040fe20000000000 */
[----:B------:R-:W-:Y:S01]  /*2250*/  SHF.L.U32 R11, R11, 0x17, RZ ;  /* 0x000000170b0b7819 */ /* 0x000fe200000006ff */
[C---:B------:R-:W-:Y:S02]  /*2260*/  FADD R10, R8.reuse, -12583039 ;  /* 0xcb40007f080a7421 */ /* 0x040fe40000000000 */
[----:B------:R-:W-:Y:S01]  /*2270*/  FFMA R12, R9, 1.4426950216293334961, -R12 ;  /* 0x3fb8aa3b090c7823 */ /* 0x000fe2000000080c */
[----:B------:R-:W-:Y:S01]  /*2280*/  SHF.L.U32 R8, R8, 0x17, RZ ;  /* 0x0000001708087819 */ /* 0x000fe200000006ff */
[----:B------:R-:W-:Y:S02]  /*2290*/  FFMA R10, R7, 1.4426950216293334961, -R10 ;  /* 0x3fb8aa3b070a7823 */ /* 0x000fe4000000080a */
[----:B------:R-:W-:Y:S02]  /*22a0*/  FFMA R12, R9, 1.925963033500011079e-08, R12 ;  /* 0x32a57060090c7823 */ /* 0x000fe4000000000c */
[----:B------:R-:W-:-:S04]  /*22b0*/  FFMA R10, R7, 1.925963033500011079e-08, R10 ;  /* 0x32a57060070a7823 */ /* 0x000fc8000000000a */
[----:B------:R-:W0:Y:S08]  /*22c0*/  MUFU.EX2 R12, R12 ;  /* 0x0000000c000c7308 */ /* 0x000e300000000800 */
[----:B------:R-:W3:Y:S01]  /*22d0*/  MUFU.EX2 R7, R10 ;  /* 0x0000000a00077308 */ /* 0x000ee20000000800 */
[----:B0-----:R-:W-:-:S05]  /*22e0*/  FMUL R11, R11, R12 ;  /* 0x0000000c0b0b7220 */ /* 0x001fca0000400000 */
[----:B------:R4:W-:Y:S01]  /*22f0*/  STS [R6+0x4], R11 ;  /* 0x0000040b06007388 */ /* 0x0009e20000000800 */
[----:B---3--:R-:W-:-:S04]  /*2300*/  FMUL R7, R8, R7 ;  /* 0x0000000708077220 */ /* 0x008fc80000400000 */
[----:B------:R-:W-:Y:S01]  /*2310*/  FADD R3, R3, R7 ;  /* 0x0000000703037221 */ /* 0x000fe20000000000 */
[----:B------:R4:W-:Y:S03]  /*2320*/  STS [R6], R7 ;  /* 0x0000000706007388 */ /* 0x0009e60000000800 */
[----:B------:R-:W-:-:S07]  /*2330*/  FADD R3, R3, R11 ;  /* 0x0000000b03037221 */ /* 0x000fce0000000000 */
.L_x_27:
[----:B------:R-:W-:Y:S05]  /*2340*/  BRA.U UP2, `(.L_x_24) ;  /* 0x00000001024c7547 */ /* 0x000fea000b800000 */
[----:B------:R-:W3:Y:S01]  /*2350*/  S2UR UR5, SR_CgaCtaId ;  /* 0x00000000000579c3 */ /* 0x000ee20000008800 */
[----:B------:R-:W-:Y:S01]  /*2360*/  UMOV UR4, 0x400 ;  /* 0x0000040000047882 */ /* 0x000fe20000000000 */
[----:B------:R-:W-:Y:S01]  /*2370*/  IMAD R5, R2, UR9, R5 ;  /* 0x0000000902057c24 */ /* 0x000fe2000f8e0205 */
[----:B0-----:R-:W-:Y:S01]  /*2380*/  MOV R9, 0x437c0000 ;  /* 0x437c000000097802 */ /* 0x001fe20000000f00 */
[----:B----4-:R-:W-:Y:S01]  /*2390*/  IMAD.MOV.U32 R6, RZ, RZ, 0x3bbb989d ;  /* 0x3bbb989dff067424 */ /* 0x010fe200078e00ff */
[----:B---3--:R-:W-:-:S06]  /*23a0*/  ULEA UR4, UR5, UR4, 0x18 ;  /* 0x0000000405047291 */ /* 0x008fcc000f8ec0ff */
[----:B------:R-:W-:-:S05]  /*23b0*/  LEA R5, R5, UR4, 0x2 ;  /* 0x0000000405057c11 */ /* 0x000fca000f8e10ff */
[----:B------:R-:W0:Y:S02]  /*23c0*/  LDS R7, [R5] ;  /* 0x0000000005077984 */ /* 0x000e240000000800 */
[----:B0-----:R-:W-:-:S04]  /*23d0*/  FADD R7, R7, -R0 ;  /* 0x8000000007077221 */ /* 0x001fc80000000000 */
[----:B------:R-:W-:-:S04]  /*23e0*/  FFMA.SAT R0, R7, R6, 0.5 ;  /* 0x3f00000007007423 */ /* 0x000fc80000002006 */
[----:B------:R-:W-:-:S04]  /*23f0*/  FFMA.RM R0, R0, R9, 12582913 ;  /* 0x4b40000100007423 */ /* 0x000fc80000004009 */
[C---:B------:R-:W-:Y:S01]  /*2400*/  FADD R6, R0.reuse, -12583039 ;  /* 0xcb40007f00067421 */ /* 0x040fe20000000000 */
[----:B------:R-:W-:-:S03]  /*2410*/  SHF.L.U32 R0, R0, 0x17, RZ ;  /* 0x0000001700007819 */ /* 0x000fc600000006ff */
[----:B------:R-:W-:-:S04]  /*2420*/  FFMA R6, R7, 1.4426950216293334961, -R6 ;  /* 0x3fb8aa3b07067823 */ /* 0x000fc80000000806 */
[----:B------:R-:W-:-:S04]  /*2430*/  FFMA R6, R7, 1.925963033500011079e-08, R6 ;  /* 0x32a5706007067823 */ /* 0x000fc80000000006 */
[----:B------:R-:W0:Y:S02]  /*2440*/  MUFU.EX2 R7, R6 ;  /* 0x0000000600077308 */ /* 0x000e240000000800 */
[----:B0-----:R-:W-:-:S04]  /*2450*/  FMUL R0, R0, R7 ;  /* 0x0000000700007220 */ /* 0x001fc80000400000 */
[----:B------:R-:W-:Y:S01]  /*2460*/  FADD R3, R3, R0 ;  /* 0x0000000003037221 */ /* 0x000fe20000000000 */
[----:B------:R3:W-:Y:S06]  /*2470*/  STS [R5], R0 ;  /* 0x0000000005007388 */ /* 0x0007ec0000000800 */
.L_x_24:
[----:B------:R-:W-:Y:S05]  /*2480*/  BRA.U !UP0, `(.L_x_28) ;  /* 0x00000011086c7547 */ /* 0x000fea000b800000 */
[----:B------:R-:W-:Y:S02]  /*2490*/  UISETP.GE.U32.AND UP0, UPT, UR8, 0x7, UPT ;  /* 0x000000070800788c */ /* 0x000fe4000bf06070 */
[----:B------:R-:W-:Y:S01]  /*24a0*/  ULOP3.LUT UR10, UR9, 0x7, URZ, 0xc0, !UPT ;  /* 0x00000007090a7892 */ /* 0x000fe2000f8ec0ff */
[----:B------:R-:W-:-:S06]  /*24b0*/  UMOV UR4, URZ ;  /* 0x000000ff00047c82 */ /* 0x000fcc0008000000 */
[----:B------:R-:W-:Y:S05]  /*24c0*/  BRA.U !UP0, `(.L_x_29) ;  /* 0x0000000908287547 */ /* 0x000fea000b800000 */
[----:B---3--:R-:W3:Y:S01]  /*24d0*/  LDC R5, c[0x0][0x3a4] ;  /* 0x0000e900ff057b82 */ /* 0x008ee20000000800 */
[----:B------:R-:W-:Y:S01]  /*24e0*/  ULOP3.LUT UR4, UR9, 0x7ffffff8, URZ, 0xc0, !UPT ;  /* 0x7ffffff809047892 */ /* 0x000fe2000f8ec0ff */
[----:B------:R-:W-:-:S11]  /*24f0*/  UMOV UR5, URZ ;  /* 0x000000ff00057c82 */ /* 0x000fd60008000000 */
.L_x_46:
[----:B------:R-:W5:Y:S01]  /*2500*/  S2UR UR8, SR_CgaCtaId ;  /* 0x00000000000879c3 */ /* 0x000f620000008800 */
[----:B------:R-:W-:Y:S01]  /*2510*/  UMOV UR7, 0x400 ;  /* 0x0000040000077882 */ /* 0x000fe20000000000 */
[----:B0--34-:R-:W-:Y:S01]  /*2520*/  IMAD R6, R2, R5, UR5 ;  /* 0x0000000502067e24 */ /* 0x019fe2000f8e0205 */
[----:B------:R-:W0:Y:S01]  /*2530*/  MUFU.RCP R8, R3 ;  /* 0x0000000300087308 */ /* 0x000e220000001000 */
[----:B------:R-:W-:Y:S01]  /*2540*/  BSSY.RECONVERGENT B2, `(.L_x_30) ;  /* 0x000000e000027945 */ /* 0x000fe20003800200 */
[----:B0-----:R-:W-:Y:S01]  /*2550*/  FFMA R7, R8, -R3, 1 ;  /* 0x3f80000008077423 */ /* 0x001fe20000000803 */
[----:B-----5:R-:W-:-:S03]  /*2560*/  ULEA UR7, UR8, UR7, 0x18 ;  /* 0x0000000708077291 */ /* 0x020fc6000f8ec0ff */
[----:B------:R-:W-:-:S03]  /*2570*/  FFMA R7, R8, R7, R8 ;  /* 0x0000000708077223 */ /* 0x000fc60000000008 */
[----:B------:R-:W-:-:S05]  /*2580*/  LEA R6, R6, UR7, 0x2 ;  /* 0x0000000706067c11 */ /* 0x000fca000f8e10ff */
[----:B------:R-:W0:Y:S02]  /*2590*/  LDS R0, [R6] ;  /* 0x0000000006007984 */ /* 0x000e240000000800 */
[----:B0-----:R-:W0:Y:S01]  /*25a0*/  FCHK P0, R0, R3 ;  /* 0x0000000300007302 */ /* 0x001e220000000000 */
[----:B------:R-:W-:-:S04]  /*25b0*/  FFMA R8, R0, R7, RZ ;  /* 0x0000000700087223 */ /* 0x000fc800000000ff */
[----:B------:R-:W-:-:S04]  /*25c0*/  FFMA R9, R8, -R3, R0 ;  /* 0x8000000308097223 */ /* 0x000fc80000000000 */
[----:B------:R-:W-:Y:S01]  /*25d0*/  FFMA R7, R7, R9, R8 ;  /* 0x0000000907077223 */ /* 0x000fe20000000008 */
[----:B0-----:R-:W-:Y:S06]  /*25e0*/  @!P0 BRA `(.L_x_31) ;  /* 0x00000000000c8947 */ /* 0x001fec0003800000 */
[----:B------:R-:W-:-:S07]  /*25f0*/  MOV R8, 0x2610 ;  /* 0x0000261000087802 */ /* 0x000fce0000000f00 */
[----:B-12---:R-:W-:Y:S05]  /*2600*/  CALL.REL.NOINC `($__internal_1_$__cuda_sm3x_div_rn_noftz_f32_slowpath) ;  /* 0x0000002000887944 */ /* 0x006fea0003c00000 */
[----:B------:R-:W-:-:S07]  /*2610*/  MOV R7, R0 ;  /* 0x0000000000077202 */ /* 0x000fce0000000f00 */
.L_x_31:
[----:B-12---:R-:W-:Y:S05]  /*2620*/  BSYNC.RECONVERGENT B2 ;  /* 0x0000000000027941 */ /* 0x006fea0003800200 */
.L_x_30:
[----:B------:R-:W0:Y:S01]  /*2630*/  LDS R11, [R6+0x4] ;  /* 0x00000400060b7984 */ /* 0x000e220000000800 */
[----:B------:R-:W1:Y:S01]  /*2640*/  MUFU.RCP R0, R3 ;  /* 0x0000000300007308 */ /* 0x000e620000001000 */
[----:B------:R-:W-:Y:S02]  /*2650*/  BSSY.RECONVERGENT B2, `(.L_x_32) ;  /* 0x000000d000027945 */ /* 0x000fe40003800200 */
[----:B------:R2:W-:Y:S01]  /*2660*/  STS [R6], R7 ;  /* 0x0000000706007388 */ /* 0x0005e20000000800 */
[----:B-1----:R-:W-:-:S04]  /*2670*/  FFMA R9, R0, -R3, 1 ;  /* 0x3f80000000097423 */ /* 0x002fc80000000803 */
[----:B------:R-:W-:Y:S01]  /*2680*/  FFMA R0, R0, R9, R0 ;  /* 0x0000000900007223 */ /* 0x000fe20000000000 */
[----:B0-----:R-:W0:Y:S03]  /*2690*/  FCHK P0, R11, R3 ;  /* 0x000000030b007302 */ /* 0x001e260000000000 */
[----:B------:R-:W-:-:S04]  /*26a0*/  FFMA R8, R0, R11, RZ ;  /* 0x0000000b00087223 */ /* 0x000fc800000000ff */
[----:B------:R-:W-:-:S04]  /*26b0*/  FFMA R9, R8, -R3, R11 ;  /* 0x8000000308097223 */ /* 0x000fc8000000000b */
[----:B------:R-:W-:Y:S01]  /*26c0*/  FFMA R9, R0, R9, R8 ;  /* 0x0000000900097223 */ /* 0x000fe20000000008 */
[----:B0-2---:R-:W-:Y:S06]  /*26d0*/  @!P0 BRA `(.L_x_33) ;  /* 0x0000000000108947 */ /* 0x005fec0003800000 */
[----:B------:R-:W-:Y:S01]  /*26e0*/  IMAD.MOV.U32 R0, RZ, RZ, R11 ;  /* 0x000000ffff007224 */ /* 0x000fe200078e000b */
[----:B------:R-:W-:-:S07]  /*26f0*/  MOV R8, 0x2710 ;  /* 0x0000271000087802 */ /* 0x000fce0000000f00 */
[----:B------:R-:W-:Y:S05]  /*2700*/  CALL.REL.NOINC `($__internal_1_$__cuda_sm3x_div_rn_noftz_f32_slowpath) ;  /* 0x0000002000487944 */ /* 0x000fea0003c00000 */
[----:B------:R-:W-:-:S07]  /*2710*/  MOV R9, R0 ;  /* 0x0000000000097202 */ /* 0x000fce0000000f00 */
.L_x_33:
[----:B------:R-:W-:Y:S05]  /*2720*/  BSYNC.RECONVERGENT B2 ;  /* 0x0000000000027941 */ /* 0x000fea0003800200 */
.L_x_32:
[----:B------:R-:W0:Y:S01]  /*2730*/  LDS R10, [R6+0x8] ;  /* 0x00000800060a7984 */ /* 0x000e220000000800 */
[----:B------:R-:W1:Y:S01]  /*2740*/  MUFU.RCP R0, R3 ;  /* 0x0000000300007308 */ /* 0x000e620000001000 */
[----:B------:R-:W-:Y:S02]  /*2750*/  BSSY.RECONVERGENT B2, `(.L_x_34) ;  /* 0x000000d000027945 */ /* 0x000fe40003800200 */
[----:B------:R2:W-:Y:S01]  /*2760*/  STS [R6+0x4], R9 ;  /* 0x0000040906007388 */ /* 0x0005e20000000800 */
[----:B-1----:R-:W-:-:S04]  /*2770*/  FFMA R7, R0, -R3, 1 ;  /* 0x3f80000000077423 */ /* 0x002fc80000000803 */
[----:B------:R-:W-:Y:S01]  /*2780*/  FFMA R0, R0, R7, R0 ;  /* 0x0000000700007223 */ /* 0x000fe20000000000 */
[----:B0-----:R-:W0:Y:S03]  /*2790*/  FCHK P0, R10, R3 ;  /* 0x000000030a007302 */ /* 0x001e260000000000 */
[----:B------:R-:W-:-:S04]  /*27a0*/  FFMA R7, R0, R10, RZ ;  /* 0x0000000a00077223 */ /* 0x000fc800000000ff */
[----:B------:R-:W-:-:S04]  /*27b0*/  FFMA R8, R7, -R3, R10 ;  /* 0x8000000307087223 */ /* 0x000fc8000000000a */
[----:B------:R-:W-:Y:S01]  /*27c0*/  FFMA R7, R0, R8, R7 ;  /* 0x0000000800077223 */ /* 0x000fe20000000007 */
[----:B0-2---:R-:W-:Y:S06]  /*27d0*/  @!P0 BRA `(.L_x_35) ;  /* 0x0000000000108947 */ /* 0x005fec0003800000 */
[----:B------:R-:W-:Y:S02]  /*27e0*/  MOV R0, R10 ;  /* 0x0000000a00007202 */ /* 0x000fe40000000f00 */
[----:B------:R-:W-:-:S07]  /*27f0*/  MOV R8, 0x2810 ;  /* 0x0000281000087802 */ /* 0x000fce0000000f00 */
[----:B------:R-:W-:Y:S05]  /*2800*/  CALL.REL.NOINC `($__internal_1_$__cuda_sm3x_div_rn_noftz_f32_slowpath) ;  /* 0x0000002000087944 */ /* 0x000fea0003c00000 */
[----:B------:R-:W-:-:S07]  /*2810*/  MOV R7, R0 ;  /* 0x0000000000077202 */ /* 0x000fce0000000f00 */
.L_x_35:
[----:B------:R-:W-:Y:S05]  /*2820*/  BSYNC.RECONVERGENT B2 ;  /* 0x0000000000027941 */ /* 0x000fea0003800200 */
.L_x_34:
        /* <DEDUP_REMOVED lines=14> */
[----:B------:R-:W-:-:S07]  /*2910*/  IMAD.MOV.U32 R9, RZ, RZ, R0 ;  /* 0x000000ffff097224 */ /* 0x000fce00078e0000 */
.L_x_37:
[----:B------:R-:W-:Y:S05]  /*2920*/  BSYNC.RECONVERGENT B2 ;  /* 0x0000000000027941 */ /* 0x000fea0003800200 */
.L_x_36:
        /* <DEDUP_REMOVED lines=15> */
.L_x_39:
[----:B------:R-:W-:Y:S05]  /*2a20*/  BSYNC.RECONVERGENT B2 ;  /* 0x0000000000027941 */ /* 0x000fea0003800200 */
.L_x_38:
        /* <DEDUP_REMOVED lines=15> */
.L_x_41:
[----:B------:R-:W-:Y:S05]  /*2b20*/  BSYNC.RECONVERGENT B2 ;  /* 0x0000000000027941 */ /* 0x000fea0003800200 */
.L_x_40:
        /* <DEDUP_REMOVED lines=15> */
.L_x_43:
[----:B------:R-:W-:Y:S05]  /*2c20*/  BSYNC.RECONVERGENT B2 ;  /* 0x0000000000027941 */ /* 0x000fea0003800200 */
.L_x_42:
        /* <DEDUP_REMOVED lines=15> */
.L_x_45:
[----:B------:R-:W-:Y:S05]  /*2d20*/  BSYNC.RECONVERGENT B2 ;  /* 0x0000000000027941 */ /* 0x000fea0003800200 */
.L_x_44:
[----:B------:R0:W-:Y:S01]  /*2d30*/  STS [R6+0x1c], R9 ;  /* 0x00001c0906007388 */ /* 0x0001e20000000800 */
[----:B------:R-:W-:-:S04]  /*2d40*/  UIADD3 UR5, UPT, UPT, UR5, 0x8, URZ ;  /* 0x0000000805057890 */ /* 0x000fc8000fffe0ff */
[----:B------:R-:W-:-:S09]  /*2d50*/  UISETP.NE.AND UP0, UPT, UR5, UR4, UPT ;  /* 0x000000040500728c */ /* 0x000fd2000bf05270 */
[----:B0-----:R-:W-:Y:S05]  /*2d60*/  BRA.U UP0, `(.L_x_46) ;  /* 0xfffffff500e47547 */ /* 0x001fea000b83ffff */
.L_x_29:
[----:B------:R-:W-:-:S09]  /*2d70*/  UISETP.NE.AND UP0, UPT, UR10, URZ, UPT ;  /* 0x000000ff0a00728c */ /* 0x000fd2000bf05270 */
[----:B------:R-:W-:Y:S05]  /*2d80*/  BRA.U !UP0, `(.L_x_28) ;  /* 0x00000009082c7547 */ /* 0x000fea000b800000 */
[----:B---3--:R-:W0:Y:S01]  /*2d90*/  LDC R5, c[0x0][0x3a4] ;  /* 0x0000e900ff057b82 */ /* 0x008e220000000800 */
[----:B------:R-:W-:Y:S01]  /*2da0*/  UISETP.GE.U32.AND UP0, UPT, UR10, 0x4, UPT ;  /* 0x000000040a00788c */ /* 0x000fe2000bf06070 */
[----:B0-----:R-:W-:-:S08]  /*2db0*/  LOP3.LUT R12, R5, 0x3, RZ, 0xc0, !PT ;  /* 0x00000003050c7812 */ /* 0x001fd000078ec0ff */
[----:B------:R-:W-:Y:S05]  /*2dc0*/  BRA.U !UP0, `(.L_x_47) ;  /* 0x0000000508147547 */ /* 0x000fea000b800000 */
[----:B------:R-:W0:Y:S01]  /*2dd0*/  S2UR UR7, SR_CgaCtaId ;  /* 0x00000000000779c3 */ /* 0x000e220000008800 */
[----:B------:R-:W-:Y:S01]  /*2de0*/  UMOV UR5, 0x400 ;  /* 0x0000040000057882 */ /* 0x000fe20000000000 */
[----:B------:R-:W-:Y:S01]  /*2df0*/  IMAD R5, R2, R5, UR4 ;  /* 0x0000000402057e24 */ /* 0x000fe2000f8e0205 */
[----:B------:R-:W4:Y:S01]  /*2e00*/  MUFU.RCP R0, R3 ;  /* 0x0000000300007308 */ /* 0x000f220000001000 */
[----:B------:R-:W-:Y:S01]  /*2e10*/  BSSY.RECONVERGENT B2, `(.L_x_48) ;  /* 0x000000f000027945 */ /* 0x000fe20003800200 */
[----:B----4-:R-:W-:Y:S01]  /*2e20*/  FFMA R7, R0, -R3, 1 ;  /* 0x3f80000000077423 */ /* 0x010fe20000000803 */
[----:B0-----:R-:W-:-:S03]  /*2e30*/  ULEA UR5, UR7, UR5, 0x18 ;  /* 0x0000000507057291 */ /* 0x001fc6000f8ec0ff */
        /* <DEDUP_REMOVED lines=8> */
[----:B------:R-:W-:Y:S02]  /*2ec0*/  MOV R0, R9 ;  /* 0x0000000900007202 */ /* 0x000fe40000000f00 */
[----:B------:R-:W-:-:S07]  /*2ed0*/  MOV R8, 0x2ef0 ;  /* 0x00002ef000087802 */ /* 0x000fce0000000f00 */
[----:B-12---:R-:W-:Y:S05]  /*2ee0*/  CALL.REL.NOINC `($__internal_1_$__cuda_sm3x_div_rn_noftz_f32_slowpath) ;  /* 0x0000001800507944 */ /* 0x006fea0003c00000 */
[----:B------:R-:W-:-:S07]  /*2ef0*/  IMAD.MOV.U32 R6, RZ, RZ, R0 ;  /* 0x000000ffff067224 */ /* 0x000fce00078e0000 */
.L_x_49:
[----:B-12---:R-:W-:Y:S05]  /*2f00*/  BSYNC.RECONVERGENT B2 ;  /* 0x0000000000027941 */ /* 0x006fea0003800200 */
.L_x_48:
        /* <DEDUP_REMOVED lines=15> */
.L_x_51:
[----:B------:R-:W-:Y:S05]  /*3000*/  BSYNC.RECONVERGENT B2 ;  /* 0x0000000000027941 */ /* 0x000fea0003800200 */
.L_x_50:
        /* <DEDUP_REMOVED lines=15> */
.L_x_53:
[----:B------:R-:W-:Y:S05]  /*3100*/  BSYNC.RECONVERGENT B2 ;  /* 0x0000000000027941 */ /* 0x000fea0003800200 */
.L_x_52:
        /* <DEDUP_REMOVED lines=14> */
.L_x_55:
[----:B------:R-:W-:Y:S05]  /*31f0*/  BSYNC.RECONVERGENT B2 ;  /* 0x0000000000027941 */ /* 0x000fea0003800200 */
.L_x_54:
[----:B------:R0:W-:Y:S01]  /*3200*/  STS [R5+0xc], R0 ;  /* 0x00000c0005007388 */ /* 0x0001e20000000800 */
[----:B------:R-:W-:-:S12]  /*3210*/  UIADD3 UR4, UPT, UPT, UR4, 0x4, URZ ;  /* 0x0000000404047890 */ /* 0x000fd8000fffe0ff */
.L_x_47:
[----:B------:R-:W-:-:S13]  /*3220*/  ISETP.NE.AND P0, PT, R12, RZ, PT ;  /* 0x000000ff0c00720c */ /* 0x000fda0003f05270 */
[----:B------:R-:W-:Y:S05]  /*3230*/  @!P0 BRA `(.L_x_28) ;  /* 0x0000000400008947 */ /* 0x000fea0003800000 */
[----:B------:R-:W-:-:S13]  /*3240*/  ISETP.NE.AND P0, PT, R12, 0x1, PT ;  /* 0x000000010c00780c */ /* 0x000fda0003f05270 */
[----:B------:R-:W-:Y:S05]  /*3250*/  @!P0 BRA `(.L_x_56) ;  /* 0x0000000000988947 */ /* 0x000fea0003800000 */
[----:B------:R-:W3:Y:S01]  /*3260*/  S2UR UR7, SR_CgaCtaId ;  /* 0x00000000000779c3 */ /* 0x000ee20000008800 */
[----:B------:R-:W-:Y:S01]  /*3270*/  UMOV UR5, 0x400 ;  /* 0x0000040000057882 */ /* 0x000fe20000000000 */
[----:B0-----:R-:W4:Y:S01]  /*3280*/  MUFU.RCP R0, R3 ;  /* 0x0000000300007308 */ /* 0x001f220000001000 */
[----:B------:R-:W-:Y:S05]  /*3290*/  BSSY.RECONVERGENT B2, `(.L_x_57) ;  /* 0x0000011000027945 */ /* 0x000fea0003800200 */
[----:B------:R-:W0:Y:S01]  /*32a0*/  LDC R5, c[0x0][0x3a4] ;  /* 0x0000e900ff057b82 */ /* 0x000e220000000800 */
[----:B----4-:R-:W-:-:S04]  /*32b0*/  FFMA R7, R0, -R3, 1 ;  /* 0x3f80000000077423 */ /* 0x010fc80000000803 */
[----:B------:R-:W-:Y:S01]  /*32c0*/  FFMA R0, R0, R7, R0 ;  /* 0x0000000700007223 */ /* 0x000fe20000000000 */
[----:B---3--:R-:W-:Y:S01]  /*32d0*/  ULEA UR5, UR7, UR5, 0x18 ;  /* 0x0000000507057291 */ /* 0x008fe2000f8ec0ff */
[----:B0-----:R-:W-:-:S05]  /*32e0*/  IMAD R5, R2, R5, UR4 ;  /* 0x0000000402057e24 */ /* 0x001fca000f8e0205 */
        /* <DEDUP_REMOVED lines=10> */
[----:B------:R-:W-:-:S07]  /*3390*/  MOV R6, R0 ;  /* 0x0000000000067202 */ /* 0x000fce0000000f00 */
.L_x_58:
[----:B-12---:R-:W-:Y:S05]  /*33a0*/  BSYNC.RECONVERGENT B2 ;  /* 0x0000000000027941 */ /* 0x006fea0003800200 */
.L_x_57:
        /* <DEDUP_REMOVED lines=14> */
.L_x_60:
[----:B------:R-:W-:Y:S05]  /*3490*/  BSYNC.RECONVERGENT B2 ;  /* 0x0000000000027941 */ /* 0x000fea0003800200 */
.L_x_59:
[----:B------:R3:W-:Y:S01]  /*34a0*/  STS [R5+0x4], R0 ;  /* 0x0000040005007388 */ /* 0x0007e20000000800 */
[----:B------:R-:W-:-:S12]  /*34b0*/  UIADD3 UR4, UPT, UPT, UR4, 0x2, URZ ;  /* 0x0000000204047890 */ /* 0x000fd8000fffe0ff */
.L_x_56:
[----:B0--3--:R-:W0:Y:S02]  /*34c0*/  LDC R5, c[0x0][0x3a4] ;  /* 0x0000e900ff057b82 */ /* 0x009e240000000800 */
[----:B0-----:R-:W-:-:S04]  /*34d0*/  LOP3.LUT R0, R5, 0x1, RZ, 0xc0, !PT ;  /* 0x0000000105007812 */ /* 0x001fc800078ec0ff */
[----:B------:R-:W-:-:S13]  /*34e0*/  ISETP.NE.U32.AND P0, PT, R0, 0x1, PT ;  /* 0x000000010000780c */ /* 0x000fda0003f05070 */
[----:B------:R-:W-:Y:S05]  /*34f0*/  @P0 BRA `(.L_x_28) ;  /* 0x0000000000500947 */ /* 0x000fea0003800000 */
        /* <DEDUP_REMOVED lines=18> */
.L_x_62:
[----:B-12---:R-:W-:Y:S05]  /*3620*/  BSYNC.RECONVERGENT B2 ;  /* 0x0000000000027941 */ /* 0x006fea0003800200 */
.L_x_61:
[----:B------:R0:W-:Y:S02]  /*3630*/  STS [R5], R0 ;  /* 0x0000000005007388 */ /* 0x0001e40000000800 */
.L_x_28:
[----:B0-----:R-:W0:Y:S02]  /*3640*/  LDC R9, c[0x0][0x3a8] ;  /* 0x0000ea00ff097b82 */ /* 0x001e240000000800 */
[----:B0-----:R-:W-:-:S13]  /*3650*/  ISETP.GE.AND P0, PT, R9, 0x1, PT ;  /* 0x000000010900780c */ /* 0x001fda0003f06270 */
[----:B-12---:R-:W-:Y:S05]  /*3660*/  @!P0 EXIT ;  /* 0x000000000000894d */ /* 0x006fea0003800000 */
[----:B------:R-:W0:Y:S01]  /*3670*/  S2R R3, SR_CTAID.Y ;  /* 0x0000000000037919 */ /* 0x000e220000002600 */
[----:B------:R-:W1:Y:S01]  /*3680*/  LDCU UR4, c[0x0][0x3a4] ;  /* 0x00007480ff0477ac */ /* 0x000e620008000800 */
[----:B------:R-:W0:Y:S01]  /*3690*/  LDCU UR5, c[0x0][0x3ac] ;  /* 0x00007580ff0577ac */ /* 0x000e220008000800 */
[----:B-1----:R-:W-:Y:S02]  /*36a0*/  UISETP.GE.AND UP0, UPT, UR4, 0x1, UPT ;  /* 0x000000010400788c */ /* 0x002fe4000bf06270 */
[----:B------:R-:W-:-:S06]  /*36b0*/  UIMAD UR27, UR6, UR4, URZ ;  /* 0x00000004061b72a4 */ /* 0x000fcc000f8e02ff */
[----:B---3--:R-:W-:-:S04]  /*36c0*/  VIADD R0, R4, UR27 ;  /* 0x0000001b04007c36 */ /* 0x008fc80008000000 */
[----:B0-----:R-:W-:Y:S01]  /*36d0*/  IMAD R0, R0, UR5, R3 ;  /* 0x0000000500007c24 */ /* 0x001fe2000f8e0203 */
[----:B------:R-:W-:Y:S06]  /*36e0*/  BRA.U !UP0, `(.L_x_63) ;  /* 0x0000000d08287547 */ /* 0x000fec000b800000 */
[----:B------:R-:W-:Y:S02]  /*36f0*/  UIMAD UR6, UR6, UR5, URZ ;  /* 0x00000005060672a4 */ /* 0x000fe4000f8e02ff */
[----:B------:R-:W-:Y:S01]  /*3700*/  IMAD R3, R9, UR5, RZ ;  /* 0x0000000509037c24 */ /* 0x000fe2000f8e02ff */
[----:B------:R-:W-:Y:S02]  /*3710*/  ULOP3.LUT UR7, UR4, 0x7ffffff8, URZ, 0xc0, !UPT ;  /* 0x7ffffff804077892 */ /* 0x000fe4000f8ec0ff */
[----:B------:R-:W-:Y:S01]  /*3720*/  IMAD R2, R2, UR4, RZ ;  /* 0x0000000402027c24 */ /* 0x000fe2000f8e02ff */
[----:B------:R-:W-:Y:S02]  /*3730*/  UIADD3 UR8, UPT, UPT, UR27, 0x7, URZ ;  /* 0x000000071b087890 */ /* 0x000fe4000fffe0ff */
[----:B------:R-:W-:Y:S02]  /*3740*/  UIADD3 UR9, UPT, UPT, UR27, 0x6, URZ ;  /* 0x000000061b097890 */ /* 0x000fe4000fffe0ff */
[----:B------:R-:W-:-:S02]  /*3750*/  UIADD3 UR10, UPT, UPT, UR27, 0x5, URZ ;  /* 0x000000051b0a7890 */ /* 0x000fc4000fffe0ff */
[----:B------:R-:W-:Y:S02]  /*3760*/  UIADD3 UR11, UPT, UPT, UR27, 0x4, URZ ;  /* 0x000000041b0b7890 */ /* 0x000fe4000fffe0ff */
[----:B------:R-:W-:Y:S02]  /*3770*/  UIADD3 UR12, UPT, UPT, UR27, 0x3, URZ ;  /* 0x000000031b0c7890 */ /* 0x000fe4000fffe0ff */
[----:B------:R-:W-:Y:S02]  /*3780*/  UIADD3 UR13, UPT, UPT, UR27, 0x2, URZ ;  /* 0x000000021b0d7890 */ /* 0x000fe4000fffe0ff */
[----:B------:R-:W-:Y:S02]  /*3790*/  UIMAD UR14, UR27, UR5, UR5 ;  /* 0x000000051b0e72a4 */ /* 0x000fe4000f8e0205 */
[----:B------:R-:W-:Y:S02]  /*37a0*/  ULOP3.LUT UR30, UR4, 0x7, URZ, 0xc0, !UPT ;  /* 0x00000007041e7892 */ /* 0x000fe4000f8ec0ff */
[----:B------:R-:W-:-:S02]  /*37b0*/  UIMAD UR6, UR6, UR4, UR24 ;  /* 0x00000004060672a4 */ /* 0x000fc4000f8e0218 */
[----:B------:R-:W-:Y:S02]  /*37c0*/  UIMAD UR8, UR8, UR5, UR24 ;  /* 0x00000005080872a4 */ /* 0x000fe4000f8e0218 */
[----:B------:R-:W-:Y:S02]  /*37d0*/  UIMAD UR9, UR9, UR5, UR24 ;  /* 0x00000005090972a4 */ /* 0x000fe4000f8e0218 */
[----:B------:R-:W-:Y:S02]  /*37e0*/  UIMAD UR10, UR10, UR5, UR24 ;  /* 0x000000050a0a72a4 */ /* 0x000fe4000f8e0218 */
[----:B------:R-:W-:Y:S02]  /*37f0*/  UIMAD UR11, UR11, UR5, UR24 ;  /* 0x000000050b0b72a4 */ /* 0x000fe4000f8e0218 */
[----:B------:R-:W-:Y:S02]  /*3800*/  UIMAD UR12, UR12, UR5, UR24 ;  /* 0x000000050c0c72a4 */ /* 0x000fe4000f8e0218 */
[----:B------:R-:W-:-:S02]  /*3810*/  UIMAD UR13, UR13, UR5, UR24 ;  /* 0x000000050d0d72a4 */ /* 0x000fc4000f8e0218 */
[----:B------:R-:W-:Y:S02]  /*3820*/  UIADD3 UR14, UPT, UPT, UR14, UR24, URZ ;  /* 0x000000180e0e7290 */ /* 0x000fe4000fffe0ff */
[----:B------:R-:W-:Y:S01]  /*3830*/  UIADD3 UR15, UPT, UPT, -UR7, URZ, URZ ;  /* 0x000000ff070f7290 */ /* 0x000fe2000fffe1ff */
[----:B------:R-:W-:-:S11]  /*3840*/  UMOV UR4, URZ ;  /* 0x000000ff00047c82 */ /* 0x000fd60008000000 */
.L_x_69:
[----:B------:R-:W0:Y:S01]  /*3850*/  LDCU UR32, c[0x0][0x3a4] ;  /* 0x00007480ff2077ac */ /* 0x000e220008000800 */
[----:B----4-:R-:W-:Y:S01]  /*3860*/  HFMA2 R7, -RZ, RZ, 0, 0 ;  /* 0x00000000ff077431 */ /* 0x010fe200000001ff */
[----:B0-----:R-:W-:-:S04]  /*3870*/  UIADD3 UR5, UPT, UPT, UR32, -0x1, URZ ;  /* 0xffffffff20057890 */ /* 0x001fc8000fffe0ff */
[----:B------:R-:W-:-:S03]  /*3880*/  UISETP.GE.U32.AND UP0, UPT, UR5, 0x7, UPT ;  /* 0x000000070500788c */ /* 0x000fc6000bf06070 */
[----:B------:R-:W-:-:S06]  /*3890*/  UMOV UR5, URZ ;  /* 0x000000ff00057c82 */ /* 0x000fcc0008000000 */
[----:B------:R-:W-:Y:S05]  /*38a0*/  BRA.U !UP0, `(.L_x_64) ;  /* 0x0000000508187547 */ /* 0x000fea000b800000 */
[----:B------:R-:W0:Y:S01]  /*38b0*/  S2UR UR16, SR_CgaCtaId ;  /* 0x00000000001079c3 */ /* 0x000e220000008800 */
[----:B------:R-:W1:Y:S01]  /*38c0*/  LDCU UR17, c[0x0][0x3a8] ;  /* 0x00007500ff1177ac */ /* 0x000e620008000800 */
[----:B------:R-:W-:Y:S01]  /*38d0*/  MOV R7, RZ ;  /* 0x000000ff00077202 */ /* 0x000fe20000000f00 */
[----:B------:R-:W-:-:S05]  /*38e0*/  UMOV UR5, 0x400 ;  /* 0x0000040000057882 */ /* 0x000fca0000000000 */
[----:B------:R-:W2:Y:S01]  /*38f0*/  LDC.64 R20, c[0x0][0x390] ;  /* 0x0000e400ff147b82 */ /* 0x000ea20000000a00 */
[----:B-1----:R-:W-:Y:S02]  /*3900*/  UIMAD UR18, UR6, UR17, UR4 ;  /* 0x00000011061272a4 */ /* 0x002fe4000f8e0204 */
[----:B------:R-:W-:Y:S02]  /*3910*/  UIMAD UR19, UR8, UR17, UR4 ;  /* 0x00000011081372a4 */ /* 0x000fe4000f8e0204 */
[----:B------:R-:W-:Y:S02]  /*3920*/  UIMAD UR20, UR9, UR17, UR4 ;  /* 0x00000011091472a4 */ /* 0x000fe4000f8e0204 */
[----:B0-----:R-:W-:Y:S01]  /*3930*/  ULEA UR16, UR16, UR5, 0x18 ;  /* 0x0000000510107291 */ /* 0x001fe2000f8ec0ff */
[----:B------:R-:W-:Y:S01]  /*3940*/  MOV R6, UR18 ;  /* 0x0000001200067c02 */ /* 0x000fe20008000f00 */
[----:B------:R-:W-:Y:S01]  /*3950*/  UIMAD UR21, UR10, UR17, UR4 ;  /* 0x000000110a1572a4 */ /* 0x000fe2000f8e0204 */
[----:B------:R-:W-:Y:S01]  /*3960*/  MOV R4, UR19 ;  /* 0x0000001300047c02 */ /* 0x000fe20008000f00 */
[----:B------:R-:W-:Y:S01]  /*3970*/  UIMAD UR25, UR11, UR17, UR4 ;  /* 0x000000110b1972a4 */ /* 0x000fe2000f8e0204 */
[----:B------:R-:W-:Y:S01]  /*3980*/  IMAD.U32 R8, RZ, RZ, UR20 ;  /* 0x00000014ff087e24 */ /* 0x000fe2000f8e00ff */
[----:B------:R-:W-:Y:S01]  /*3990*/  UIMAD UR26, UR12, UR17, UR4 ;  /* 0x000000110c1a72a4 */ /* 0x000fe2000f8e0204 */
[----:B------:R-:W-:Y:S01]  /*39a0*/  LEA R5, R2, UR16, 0x2 ;  /* 0x0000001002057c11 */ /* 0x000fe2000f8e10ff */
[----:B------:R-:W-:Y:S01]  /*39b0*/  UIMAD UR28, UR13, UR17, UR4 ;  /* 0x000000110d1c72a4 */ /* 0x000fe2000f8e0204 */
[----:B------:R-:W-:Y:S01]  /*39c0*/  MOV R10, UR21 ;  /* 0x00000015000a7c02 */ /* 0x000fe20008000f00 */
[----:B------:R-:W-:Y:S01]  /*39d0*/  UIMAD UR5, UR14, UR17, UR4 ;  /* 0x000000110e0572a4 */ /* 0x000fe2000f8e0204 */
[----:B------:R-:W-:-:S02]  /*39e0*/  MOV R12, UR25 ;  /* 0x00000019000c7c02 */ /* 0x000fc40008000f00 */
[----:B------:R-:W-:Y:S02]  /*39f0*/  MOV R14, UR26 ;  /* 0x0000001a000e7c02 */ /* 0x000fe40008000f00 */
[----:B------:R-:W-:Y:S01]  /*3a00*/  MOV R16, UR28 ;  /* 0x0000001c00107c02 */ /* 0x000fe20008000f00 */
[----:B------:R-:W-:Y:S01]  /*3a10*/  IMAD.U32 R18, RZ, RZ, UR5 ;  /* 0x00000005ff127e24 */ /* 0x000fe2000f8e00ff */
[----:B------:R-:W-:Y:S01]  /*3a20*/  IADD3 R5, PT, PT, R5, 0x10, RZ ;  /* 0x0000001005057810 */ /* 0x000fe20007ffe0ff */
[----:B------:R-:W-:-:S06]  /*3a30*/  UMOV UR5, UR15 ;  /* 0x0000000f00057c82 */ /* 0x000fcc0008000000 */
.L_x_65:
[----:B--2---:R-:W-:-:S04]  /*3a40*/  IMAD.WIDE R22, R6, 0x4, R20 ;  /* 0x0000000406167825 */ /* 0x004fc800078e0214 */
[--C-:B------:R-:W-:Y:S01]  /*3a50*/  IMAD.WIDE R26, R18, 0x4, R20.reuse ;  /* 0x00000004121a7825 */ /* 0x100fe200078e0214 */
[----:B------:R-:W2:Y:S04]  /*3a60*/  LDG.E R9, desc[UR22][R22.64] ;  /* 0x0000001616097981 */ /* 0x000ea8000c1e1900 */
[----:B------:R-:W3:Y:S01]  /*3a70*/  LDG.E R11, desc[UR22][R26.64] ;  /* 0x000000161a0b7981 */ /* 0x000ee2000c1e1900 */
[----:B------:R-:W-:-:S05]  /*3a80*/  IMAD.WIDE R24, R16, 0x4, R20 ;  /* 0x0000000410187825 */ /* 0x000fca00078e0214 */
[----:B------:R0:W4:Y:S01]  /*3a90*/  LDG.E R13, desc[UR22][R24.64] ;  /* 0x00000016180d7981 */ /* 0x000122000c1e1900 */
[----:B------:R-:W-:-:S06]  /*3aa0*/  IMAD.WIDE R28, R14, 0x4, R20 ;  /* 0x000000040e1c7825 */ /* 0x000fcc00078e0214 */
[----:B------:R1:W5:Y:S01]  /*3ab0*/  LDG.E R28, desc[UR22][R28.64] ;  /* 0x000000161c1c7981 */ /* 0x000362000c1e1900 */
[----:B0-----:R-:W-:-:S04]  /*3ac0*/  IMAD.WIDE R24, R12, 0x4, R20 ;  /* 0x000000040c187825 */ /* 0x001fc800078e0214 */
[--C-:B------:R-:W-:Y:S01]  /*3ad0*/  IMAD.WIDE R22, R10, 0x4, R20.reuse ;  /* 0x000000040a167825 */ /* 0x100fe200078e0214 */
[----:B------:R-:W5:Y:S03]  /*3ae0*/  LDG.E R15, desc[UR22][R24.64] ;  /* 0x00000016180f7981 */ /* 0x000f66000c1e1900 */
[--C-:B------:R-:W-:Y:S01]  /*3af0*/  IMAD.WIDE R26, R8, 0x4, R20.reuse ;  /* 0x00000004081a7825 */ /* 0x100fe200078e0214 */
[----:B------:R0:W5:Y:S04]  /*3b00*/  LDG.E R17, desc[UR22][R22.64] ;  /* 0x0000001616117981 */ /* 0x000168000c1e1900 */
[----:B-1----:R-:W-:Y:S04]  /*3b10*/  LDS R29, [R5+-0x8] ;  /* 0xfffff800051d7984 */ /* 0x002fe80000000800 */
[----:B------:R-:W5:Y:S01]  /*3b20*/  LDG.E R26, desc[UR22][R26.64] ;  /* 0x000000161a1a7981 */ /* 0x000f62000c1e1900 */
[----:B0-----:R-:W-:-:S03]  /*3b30*/  IMAD.WIDE R22, R4, 0x4, R20 ;  /* 0x0000000404167825 */ /* 0x001fc600078e0214 */
[----:B------:R-:W2:Y:S04]  /*3b40*/  LDS R24, [R5+-0x10] ;  /* 0xfffff00005187984 */ /* 0x000ea80000000800 */
[----:B------:R0:W5:Y:S04]  /*3b50*/  LDG.E R19, desc[UR22][R22.64] ;  /* 0x0000001616137981 */ /* 0x000168000c1e1900 */
[----:B------:R-:W3:Y:S04]  /*3b60*/  LDS R25, [R5+-0xc] ;  /* 0xfffff40005197984 */ /* 0x000ee80000000800 */
[----:B0-----:R-:W-:Y:S01]  /*3b70*/  LDS R23, [R5+0xc] ;  /* 0x00000c0005177984 */ /* 0x001fe20000000800 */
[----:B------:R-:W-:-:S04]  /*3b80*/  UIADD3 UR5, UPT, UPT, UR5, 0x8, URZ ;  /* 0x0000000805057890 */ /* 0x000fc8000fffe0ff */
[----:B------:R-:W-:Y:S01]  /*3b90*/  UISETP.NE.AND UP0, UPT, UR5, URZ, UPT ;  /* 0x000000ff0500728c */ /* 0x000fe2000bf05270 */
[C---:B------:R-:W-:Y:S01]  /*3ba0*/  LEA R6, R3.reuse, R6, 0x3 ;  /* 0x0000000603067211 */ /* 0x040fe200078e18ff */
[C---:B------:R-:W-:Y:S01]  /*3bb0*/  IMAD R10, R3.reuse, 0x8, R10 ;  /* 0x00000008030a7824 */ /* 0x040fe200078e020a */
[C---:B------:R-:W-:Y:S02]  /*3bc0*/  LEA R4, R3.reuse, R4, 0x3 ;  /* 0x0000000403047211 */ /* 0x040fe400078e18ff */
[C---:B------:R-:W-:Y:S02]  /*3bd0*/  LEA R8, R3.reuse, R8, 0x3 ;  /* 0x0000000803087211 */ /* 0x040fe400078e18ff */
[C---:B------:R-:W-:Y:S02]  /*3be0*/  LEA R12, R3.reuse, R12, 0x3 ;  /* 0x0000000c030c7211 */ /* 0x040fe400078e18ff */
[C---:B------:R-:W-:Y:S02]  /*3bf0*/  LEA R14, R3.reuse, R14, 0x3 ;  /* 0x0000000e030e7211 */ /* 0x040fe400078e18ff */
[----:B------:R-:W-:-:S02]  /*3c00*/  LEA R16, R3, R16, 0x3 ;  /* 0x0000001003107211 */ /* 0x000fc400078e18ff */
[----:B------:R-:W-:Y:S01]  /*3c10*/  LEA R18, R3, R18, 0x3 ;  /* 0x0000001203127211 */ /* 0x000fe200078e18ff */
[----:B--2---:R-:W-:Y:S02]  /*3c20*/  FFMA R9, R24, R9, R7 ;  /* 0x0000000918097223 */ /* 0x004fe40000000007 */
[----:B------:R-:W5:Y:S02]  /*3c30*/  LDS R7, [R5+-0x4] ;  /* 0xfffffc0005077984 */ /* 0x000f640000000800 */
[----:B---3--:R-:W-:Y:S02]  /*3c40*/  FFMA R9, R25, R11, R9 ;  /* 0x0000000b19097223 */ /* 0x008fe40000000009 */
[----:B------:R-:W0:Y:S04]  /*3c50*/  LDS R11, [R5] ;  /* 0x00000000050b7984 */ /* 0x000e280000000800 */
[----:B------:R-:W1:Y:S01]  /*3c60*/  LDS R24, [R5+0x4] ;  /* 0x0000040005187984 */ /* 0x000e620000000800 */
[----:B----4-:R-:W-:-:S03]  /*3c70*/  FFMA R9, R29, R13, R9 ;  /* 0x0000000d1d097223 */ /* 0x010fc60000000009 */
[----:B------:R2:W3:Y:S02]  /*3c80*/  LDS R13, [R5+0x8] ;  /* 0x00000800050d7984 */ /* 0x0004e40000000800 */
[----:B--2---:R-:W-:Y:S02]  /*3c90*/  VIADD R5, R5, 0x20 ;  /* 0x0000002005057836 */ /* 0x004fe40000000000 */
[----:B-----5:R-:W-:-:S04]  /*3ca0*/  FFMA R28, R7, R28, R9 ;  /* 0x0000001c071c7223 */ /* 0x020fc80000000009 */
[----:B0-----:R-:W-:-:S04]  /*3cb0*/  FFMA R11, R11, R15, R28 ;  /* 0x0000000f0b0b7223 */ /* 0x001fc8000000001c */
[----:B-1----:R-:W-:-:S04]  /*3cc0*/  FFMA R11, R24, R17, R11 ;  /* 0x00000011180b7223 */ /* 0x002fc8000000000b */
[----:B---3--:R-:W-:-:S04]  /*3cd0*/  FFMA R26, R13, R26, R11 ;  /* 0x0000001a0d1a7223 */ /* 0x008fc8000000000b */
[----:B------:R-:W-:Y:S01]  /*3ce0*/  FFMA R7, R23, R19, R26 ;  /* 0x0000001317077223 */ /* 0x000fe2000000001a */
[----:B------:R-:W-:Y:S06]  /*3cf0*/  BRA.U UP0, `(.L_x_65) ;  /* 0xfffffffd00507547 */ /* 0x000fec000b83ffff */
[----:B------:R-:W-:-:S05]  /*3d00*/  UMOV UR5, UR7 ;  /* 0x0000000700057c82 */ /* 0x000fca0008000000 */
.L_x_64:
[----:B------:R-:W-:-:S09]  /*3d10*/  UISETP.NE.AND UP0, UPT, UR30, URZ, UPT ;  /* 0x000000ff1e00728c */ /* 0x000fd2000bf05270 */
[----:B------:R-:W-:Y:S05]  /*3d20*/  BRA.U !UP0, `(.L_x_66) ;  /* 0x00000005086c7547 */ /* 0x000fea000b800000 */
[----:B------:R-:W-:Y:S02]  /*3d30*/  UIADD3 UR16, UPT, UPT, UR30, -0x1, URZ ;  /* 0xffffffff1e107890 */ /* 0x000fe4000fffe0ff */
[----:B------:R-:W-:Y:S02]  /*3d40*/  ULOP3.LUT UP1, UR31, UR32, 0x3, URZ, 0xc0, !UPT ;  /* 0x00000003201f7892 */ /* 0x000fe4000f82c0ff */
[----:B------:R-:W-:-:S09]  /*3d50*/  UISETP.GE.U32.AND UP0, UPT, UR16, 0x3, UPT ;  /* 0x000000031000788c */ /* 0x000fd2000bf06070 */
[----:B------:R-:W-:Y:S05]  /*3d60*/  BRA.U !UP0, `(.L_x_67) ;  /* 0x0000000108a47547 */ /* 0x000fea000b800000 */
[----:B------:R-:W0:Y:S01]  /*3d70*/  LDCU.64 UR28, c[0x0][0x3a8] ;  /* 0x00007500ff1c77ac */ /* 0x000e220008000a00 */
[----:B------:R-:W1:Y:S01]  /*3d80*/  LDCU.64 UR20, c[0x0][0x390] ;  /* 0x00007200ff1477ac */ /* 0x000e620008000a00 */
[----:B------:R-:W-:-:S04]  /*3d90*/  UIADD3 UR16, UPT, UPT, UR27, UR5, URZ ;  /* 0x000000051b107290 */ /* 0x000fc8000fffe0ff */
[----:B0-----:R-:W-:-:S04]  /*3da0*/  UIMAD UR16, UR16, UR29, UR24 ;  /* 0x0000001d101072a4 */ /* 0x001fc8000f8e0218 */
[----:B------:R-:W-:Y:S02]  /*3db0*/  UIADD3 UR18, UPT, UPT, UR16, UR29, URZ ;  /* 0x0000001d10127290 */ /* 0x000fe4000fffe0ff */
[----:B------:R-:W-:Y:S02]  /*3dc0*/  UIMAD UR17, UR16, UR28, UR4 ;  /* 0x0000001c101172a4 */ /* 0x000fe4000f8e0204 */
[----:B------:R-:W-:Y:S02]  /*3dd0*/  UIADD3 UR25, UPT, UPT, UR18, UR29, URZ ;  /* 0x0000001d12197290 */ /* 0x000fe4000fffe0ff */
[----:B-1----:R-:W-:Y:S02]  /*3de0*/  UIMAD.WIDE UR16, UR17, 0x4, UR20 ;  /* 0x00000004111078a5 */ /* 0x002fe4000f8e0214 */
[----:B------:R-:W-:Y:S02]  /*3df0*/  UIMAD UR18, UR18, UR28, UR4 ;  /* 0x0000001c121272a4 */ /* 0x000fe4000f8e0204 */
[----:B------:R-:W-:-:S02]  /*3e00*/  UIADD3 UR26, UPT, UPT, UR25, UR29, URZ ;  /* 0x0000001d191a7290 */ /* 0x000fc4000fffe0ff */
[----:B------:R-:W-:Y:S01]  /*3e10*/  UIMAD.WIDE UR18, UR18, 0x4, UR20 ;  /* 0x00000004121278a5 */ /* 0x000fe2000f8e0214 */
[----:B------:R-:W-:Y:S01]  /*3e20*/  MOV R9, UR17 ;  /* 0x0000001100097c02 */ /* 0x000fe20008000f00 */
[----:B------:R-:W-:Y:S01]  /*3e30*/  UIMAD UR25, UR25, UR28, UR4 ;  /* 0x0000001c191972a4 */ /* 0x000fe2000f8e0204 */
[----:B------:R-:W-:Y:S01]  /*3e40*/  MOV R8, UR16 ;  /* 0x0000001000087c02 */ /* 0x000fe20008000f00 */
[----:B------:R-:W-:Y:S02]  /*3e50*/  UIMAD UR26, UR26, UR28, UR4 ;  /* 0x0000001c1a1a72a4 */ /* 0x000fe4000f8e0204 */
[----:B------:R-:W-:Y:S01]  /*3e60*/  UIMAD.WIDE UR16, UR25, 0x4, UR20 ;  /* 0x00000004191078a5 */ /* 0x000fe2000f8e0214 */
[----:B------:R-:W-:Y:S01]  /*3e70*/  MOV R10, UR18 ;  /* 0x00000012000a7c02 */ /* 0x000fe20008000f00 */
[----:B------:R0:W2:Y:S01]  /*3e80*/  LDG.E R9, desc[UR22][R8.64] ;  /* 0x0000001608097981 */ /* 0x0000a2000c1e1900 */
[----:B------:R-:W-:Y:S01]  /*3e90*/  MOV R11, UR19 ;  /* 0x00000013000b7c02 */ /* 0x000fe20008000f00 */
[----:B------:R-:W-:-:S02]  /*3ea0*/  UIMAD.WIDE UR18, UR26, 0x4, UR20 ;  /* 0x000000041a1278a5 */ /* 0x000fc4000f8e0214 */
[----:B------:R-:W-:Y:S01]  /*3eb0*/  IMAD.U32 R12, RZ, RZ, UR16 ;  /* 0x00000010ff0c7e24 */ /* 0x000fe2000f8e00ff */
[----:B------:R-:W-:Y:S01]  /*3ec0*/  MOV R13, UR17 ;  /* 0x00000011000d7c02 */ /* 0x000fe20008000f00 */
[----:B------:R1:W3:Y:S02]  /*3ed0*/  LDG.E R10, desc[UR22][R10.64] ;  /* 0x000000160a0a7981 */ /* 0x0002e4000c1e1900 */
[----:B------:R-:W-:Y:S02]  /*3ee0*/  MOV R4, UR18 ;  /* 0x0000001200047c02 */ /* 0x000fe40008000f00 */
[----:B------:R-:W-:Y:S01]  /*3ef0*/  MOV R5, UR19 ;  /* 0x0000001300057c02 */ /* 0x000fe20008000f00 */
[----:B------:R-:W4:Y:S04]  /*3f00*/  LDG.E R12, desc[UR22][R12.64] ;  /* 0x000000160c0c7981 */ /* 0x000f28000c1e1900 */
[----:B------:R-:W5:Y:S01]  /*3f10*/  LDG.E R4, desc[UR22][R4.64] ;  /* 0x0000001604047981 */ /* 0x000f62000c1e1900 */
[----:B------:R-:W0:Y:S01]  /*3f20*/  S2UR UR17, SR_CgaCtaId ;  /* 0x00000000001179c3 */ /* 0x000e220000008800 */
[----:B------:R-:W-:Y:S01]  /*3f30*/  UMOV UR16, 0x400 ;  /* 0x0000040000107882 */ /* 0x000fe20000000000 */
[----:B------:R-:W-:Y:S01]  /*3f40*/  IADD3 R6, PT, PT, R2, UR5, RZ ;  /* 0x0000000502067c10 */ /* 0x000fe2000fffe0ff */
[----:B0-----:R-:W-:-:S06]  /*3f50*/  ULEA UR16, UR17, UR16, 0x18 ;  /* 0x0000001011107291 */ /* 0x001fcc000f8ec0ff */
[----:B------:R-:W-:-:S05]  /*3f60*/  LEA R6, R6, UR16, 0x2 ;  /* 0x0000001006067c11 */ /* 0x000fca000f8e10ff */
[----:B------:R-:W2:Y:S04]  /*3f70*/  LDS R8, [R6] ;  /* 0x0000000006087984 */ /* 0x000ea80000000800 */
[----:B------:R-:W3:Y:S04]  /*3f80*/  LDS R15, [R6+0x4] ;  /* 0x00000400060f7984 */ /* 0x000ee80000000800 */
[----:B-1----:R-:W4:Y:S04]  /*3f90*/  LDS R11, [R6+0x8] ;  /* 0x00000800060b7984 */ /* 0x002f280000000800 */
[----:B------:R-:W5:Y:S01]  /*3fa0*/  LDS R17, [R6+0xc] ;  /* 0x00000c0006117984 */ /* 0x000f620000000800 */
[----:B------:R-:W-:Y:S01]  /*3fb0*/  UIADD3 UR5, UPT, UPT, UR5, 0x4, URZ ;  /* 0x0000000405057890 */ /* 0x000fe2000fffe0ff */
[----:B--2---:R-:W-:-:S04]  /*3fc0*/  FFMA R8, R8, R9, R7 ;  /* 0x0000000908087223 */ /* 0x004fc80000000007 */
[----:B---3--:R-:W-:-:S04]  /*3fd0*/  FFMA R8, R15, R10, R8 ;  /* 0x0000000a0f087223 */ /* 0x008fc80000000008 */
[----:B----4-:R-:W-:-:S04]  /*3fe0*/  FFMA R8, R11, R12, R8 ;  /* 0x0000000c0b087223 */ /* 0x010fc80000000008 */
[----:B-----5:R-:W-:-:S07]  /*3ff0*/  FFMA R7, R17, R4, R8 ;  /* 0x0000000411077223 */ /* 0x020fce0000000008 */
.L_x_67:
[----:B------:R-:W-:Y:S05]  /*4000*/  BRA.U !UP1, `(.L_x_66) ;  /* 0x0000000109b47547 */ /* 0x000fea000b800000 */
[----:B------:R-:W-:Y:S02]  /*4010*/  UISETP.NE.AND UP0, UPT, UR31, 0x1, UPT ;  /* 0x000000011f00788c */ /* 0x000fe4000bf05270 */
[----:B------:R-:W-:-:S07]  /*4020*/  ULOP3.LUT UP1, URZ, UR32, 0x1, URZ, 0xc0, !UPT ;  /* 0x0000000120ff7892 */ /* 0x000fce000f82c0ff */
[----:B------:R-:W-:Y:S05]  /*4030*/  BRA.U !UP0, `(.L_x_68) ;  /* 0x0000000108647547 */ /* 0x000fea000b800000 */
[----:B------:R-:W0:Y:S01]  /*4040*/  LDCU.64 UR20, c[0x0][0x3a8] ;  /* 0x00007500ff1477ac */ /* 0x000e220008000a00 */
[----:B------:R-:W1:Y:S01]  /*4050*/  LDCU.64 UR16, c[0x0][0x390] ;  /* 0x00007200ff1077ac */ /* 0x000e620008000a00 */
[----:B------:R-:W-:-:S04]  /*4060*/  UIADD3 UR18, UPT, UPT, UR27, UR5, URZ ;  /* 0x000000051b127290 */ /* 0x000fc8000fffe0ff */
[----:B0-----:R-:W-:-:S04]  /*4070*/  UIMAD UR18, UR18, UR21, UR24 ;  /* 0x00000015121272a4 */ /* 0x001fc8000f8e0218 */
[----:B------:R-:W-:Y:S02]  /*4080*/  UIADD3 UR21, UPT, UPT, UR18, UR21, URZ ;  /* 0x0000001512157290 */ /* 0x000fe4000fffe0ff */
[----:B------:R-:W-:Y:S02]  /*4090*/  UIMAD UR18, UR18, UR20, UR4 ;  /* 0x00000014121272a4 */ /* 0x000fe4000f8e0204 */
[----:B------:R-:W-:Y:S02]  /*40a0*/  UIMAD UR21, UR21, UR20, UR4 ;  /* 0x00000014151572a4 */ /* 0x000fe4000f8e0204 */
[----:B-1----:R-:W-:Y:S02]  /*40b0*/  UIMAD.WIDE UR18, UR18, 0x4, UR16 ;  /* 0x00000004121278a5 */ /* 0x002fe4000f8e0210 */
[----:B------:R-:W-:-:S04]  /*40c0*/  UIMAD.WIDE UR16, UR21, 0x4, UR16 ;  /* 0x00000004151078a5 */ /* 0x000fc8000f8e0210 */
[----:B------:R-:W-:Y:S01]  /*40d0*/  IMAD.U32 R8, RZ, RZ, UR18 ;  /* 0x00000012ff087e24 */ /* 0x000fe2000f8e00ff */
[----:B------:R-:W-:Y:S02]  /*40e0*/  MOV R9, UR19 ;  /* 0x0000001300097c02 */ /* 0x000fe40008000f00 */
[----:B------:R-:W-:Y:S02]  /*40f0*/  MOV R4, UR16 ;  /* 0x0000001000047c02 */ /* 0x000fe40008000f00 */
[----:B------:R-:W-:Y:S01]  /*4100*/  MOV R5, UR17 ;  /* 0x0000001100057c02 */ /* 0x000fe20008000f00 */
[----:B------:R-:W2:Y:S04]  /*4110*/  LDG.E R8, desc[UR22][R8.64] ;  /* 0x0000001608087981 */ /* 0x000ea8000c1e1900 */
[----:B------:R-:W3:Y:S01]  /*4120*/  LDG.E R4, desc[UR22][R4.64] ;  /* 0x0000001604047981 */ /* 0x000ee2000c1e1900 */
[----:B------:R-:W0:Y:S01]  /*4130*/  S2UR UR17, SR_CgaCtaId ;  /* 0x00000000001179c3 */ /* 0x000e220000008800 */
[----:B------:R-:W-:Y:S01]  /*4140*/  UMOV UR16, 0x400 ;  /* 0x0000040000107882 */ /* 0x000fe20000000000 */
[----:B------:R-:W-:Y:S01]  /*4150*/  IADD3 R6, PT, PT, R2, UR5, RZ ;  /* 0x0000000502067c10 */ /* 0x000fe2000fffe0ff */
[----:B------:R-:W-:-:S02]  /*4160*/  UIADD3 UR5, UPT, UPT, UR5, 0x2, URZ ;  /* 0x0000000205057890 */ /* 0x000fc4000fffe0ff */
[----:B0-----:R-:W-:-:S06]  /*4170*/  ULEA UR16, UR17, UR16, 0x18 ;  /* 0x0000001011107291 */ /* 0x001fcc000f8ec0ff */
[----:B------:R-:W-:-:S05]  /*4180*/  LEA R6, R6, UR16, 0x2 ;  /* 0x0000001006067c11 */ /* 0x000fca000f8e10ff */
[----:B------:R-:W2:Y:S04]  /*4190*/  LDS R10, [R6] ;  /* 0x00000000060a7984 */ /* 0x000ea80000000800 */
[----:B------:R-:W3:Y:S01]  /*41a0*/  LDS R12, [R6+0x4] ;  /* 0x00000400060c7984 */ /* 0x000ee20000000800 */
[----:B--2---:R-:W-:-:S04]  /*41b0*/  FFMA R7, R10, R8, R7 ;  /* 0x000000080a077223 */ /* 0x004fc80000000007 */
[----:B---3--:R-:W-:-:S07]  /*41c0*/  FFMA R7, R12, R4, R7 ;  /* 0x000000040c077223 */ /* 0x008fce0000000007 */
.L_x_68:
[----:B------:R-:W-:Y:S05]  /*41d0*/  BRA.U !UP1, `(.L_x_66) ;  /* 0x0000000109407547 */ /* 0x000fea000b800000 */
[----:B------:R-:W0:Y:S01]  /*41e0*/  LDCU.64 UR20, c[0x0][0x3a8] ;  /* 0x00007500ff1477ac */ /* 0x000e220008000a00 */
[----:B------:R-:W1:Y:S01]  /*41f0*/  LDCU.64 UR16, c[0x0][0x390] ;  /* 0x00007200ff1077ac */ /* 0x000e620008000a00 */
[----:B------:R-:W-:-:S04]  /*4200*/  UIADD3 UR18, UPT, UPT, UR27, UR5, URZ ;  /* 0x000000051b127290 */ /* 0x000fc8000fffe0ff */
[----:B0-----:R-:W-:-:S04]  /*4210*/  UIMAD UR18, UR18, UR21, UR24 ;  /* 0x00000015121272a4 */ /* 0x001fc8000f8e0218 */
[----:B------:R-:W-:-:S04]  /*4220*/  UIMAD UR18, UR18, UR20, UR4 ;  /* 0x00000014121272a4 */ /* 0x000fc8000f8e0204 */
[----:B-1----:R-:W-:-:S06]  /*4230*/  UIMAD.WIDE UR16, UR18, 0x4, UR16 ;  /* 0x00000004121078a5 */ /* 0x002fcc000f8e0210 */
[----:B------:R-:W-:Y:S01]  /*4240*/  IMAD.U32 R4, RZ, RZ, UR16 ;  /* 0x00000010ff047e24 */ /* 0x000fe2000f8e00ff */
[----:B------:R-:W-:-:S05]  /*4250*/  MOV R5, UR17 ;  /* 0x0000001100057c02 */ /* 0x000fca0008000f00 */
[----:B------:R-:W2:Y:S01]  /*4260*/  LDG.E R4, desc[UR22][R4.64] ;  /* 0x0000001604047981 */ /* 0x000ea2000c1e1900 */
[----:B------:R-:W0:Y:S01]  /*4270*/  S2UR UR17, SR_CgaCtaId ;  /* 0x00000000001179c3 */ /* 0x000e220000008800 */
[----:B------:R-:W-:Y:S01]  /*4280*/  UMOV UR16, 0x400 ;  /* 0x0000040000107882 */ /* 0x000fe20000000000 */
[----:B------:R-:W-:Y:S01]  /*4290*/  IADD3 R6, PT, PT, R2, UR5, RZ ;  /* 0x0000000502067c10 */ /* 0x000fe2000fffe0ff */
[----:B0-----:R-:W-:-:S06]  /*42a0*/  ULEA UR16, UR17, UR16, 0x18 ;  /* 0x0000001011107291 */ /* 0x001fcc000f8ec0ff */
[----:B------:R-:W-:-:S06]  /*42b0*/  LEA R6, R6, UR16, 0x2 ;  /* 0x0000001006067c11 */ /* 0x000fcc000f8e10ff */
[----:B------:R-:W2:Y:S02]  /*42c0*/  LDS R6, [R6] ;  /* 0x0000000006067984 */ /* 0x000ea40000000800 */
[----:B--2---:R-:W-:-:S07]  /*42d0*/  FFMA R7, R6, R4, R7 ;  /* 0x0000000406077223 */ /* 0x004fce0000000007 */
.L_x_66:
[----:B------:R-:W0:Y:S01]  /*42e0*/  LDCU UR5, c[0x0][0x3a8] ;  /* 0x00007500ff0577ac */ /* 0x000e220008000800 */
[----:B------:R-:W1:Y:S01]  /*42f0*/  LDC.64 R4, c[0x0][0x398] ;  /* 0x0000e600ff047b82 */ /* 0x000e620000000a00 */
[----:B0-----:R-:W-:-:S05]  /*4300*/  MOV R9, UR5 ;  /* 0x0000000500097c02 */ /* 0x001fca0008000f00 */
[----:B------:R-:W-:Y:S01]  /*4310*/  IMAD R9, R0, R9, UR4 ;  /* 0x0000000400097e24 */ /* 0x000fe2000f8e0209 */
[----:B------:R-:W-:-:S03]  /*4320*/  UIADD3 UR4, UPT, UPT, UR4, 0x1, URZ ;  /* 0x0000000104047890 */ /* 0x000fc6000fffe0ff */
[----:B-1----:R-:W-:Y:S01]  /*4330*/  IMAD.WIDE R4, R9, 0x4, R4 ;  /* 0x0000000409047825 */ /* 0x002fe200078e0204 */
[----:B------:R-:W-:-:S04]  /*4340*/  UISETP.NE.AND UP0, UPT, UR4, UR5, UPT ;  /* 0x000000050400728c */ /* 0x000fc8000bf05270 */
[----:B------:R0:W-:Y:S02]  /*4350*/  STG.E desc[UR22][R4.64], R7 ;  /* 0x0000000704007986 */ /* 0x0001e4000c101916 */
[----:B------:R-:W-:-:S13]  /*4360*/  PLOP3.LUT P0, PT, PT, PT, UP0, 0x80, 0x8 ;  /* 0x000000000008781c */ /* 0x000fda0003f0f008 */
[----:B0-----:R-:W-:Y:S05]  /*4370*/  @!P0 EXIT ;  /* 0x000000000000894d */ /* 0x001fea0003800000 */
[----:B------:R-:W-:Y:S05]  /*4380*/  BRA `(.L_x_69) ;  /* 0xfffffff400307947 */ /* 0x000fea000383ffff */
.L_x_63:
[C---:B------:R-:W-:Y:S01]  /*4390*/  IADD3 R2, PT, PT, R9.reuse, -0x1, RZ ;  /* 0xffffffff09027810 */ /* 0x040fe20007ffe0ff */
[----:B----4-:R-:W-:Y:S01]  /*43a0*/  IMAD.MOV.U32 R7, RZ, RZ, RZ ;  /* 0x000000ffff077224 */ /* 0x010fe200078e00ff */
[----:B------:R-:W-:Y:S02]  /*43b0*/  LOP3.LUT R6, R9, 0x7, RZ, 0xc0, !PT ;  /* 0x0000000709067812 */ /* 0x000fe400078ec0ff */
[----:B------:R-:W-:Y:S02]  /*43c0*/  ISETP.GE.U32.AND P0, PT, R2, 0x7, PT ;  /* 0x000000070200780c */ /* 0x000fe40003f06070 */
[----:B------:R-:W-:-:S11]  /*43d0*/  ISETP.NE.AND P1, PT, R6, RZ, PT ;  /* 0x000000ff0600720c */ /* 0x000fd60003f25270 */
[----:B------:R-:W-:Y:S05]  /*43e0*/  @!P0 BRA `(.L_x_70) ;  /* 0x0000000000408947 */ /* 0x000fea0003800000 */
[----:B------:R-:W0:Y:S01]  /*43f0*/  LDC.64 R4, c[0x0][0x398] ;  /* 0x0000e600ff047b82 */ /* 0x000e220000000a00 */
[----:B------:R-:W-:Y:S01]  /*4400*/  LOP3.LUT R7, R9, 0x7ffffff8, RZ, 0xc0, !PT ;  /* 0x7ffffff809077812 */ /* 0x000fe200078ec0ff */
[----:B------:R-:W-:-:S06]  /*4410*/  UMOV UR4, URZ ;  /* 0x000000ff00047c82 */ /* 0x000fcc0008000000 */
.L_x_71:
[----:B-1----:R-:W-:Y:S01]  /*4420*/  IMAD R3, R0, R9, UR4 ;  /* 0x0000000400037e24 */ /* 0x002fe2000f8e0209 */
[----:B------:R-:W-:-:S03]  /*4430*/  UIADD3 UR4, UPT, UPT, UR4, 0x8, URZ ;  /* 0x0000000804047890 */ /* 0x000fc6000fffe0ff */
[----:B0-----:R-:W-:-:S03]  /*4440*/  IMAD.WIDE R2, R3, 0x4, R4 ;  /* 0x0000000403027825 */ /* 0x001fc600078e0204 */
[----:B------:R-:W-:Y:S02]  /*4450*/  ISETP.NE.AND P0, PT, R7, UR4, PT ;  /* 0x0000000407007c0c */ /* 0x000fe4000bf05270 */
[----:B------:R1:W-:Y:S04]  /*4460*/  STG.E desc[UR22][R2.64], RZ ;  /* 0x000000ff02007986 */ /* 0x0003e8000c101916 */
[----:B------:R1:W-:Y:S04]  /*4470*/  STG.E desc[UR22][R2.64+0x4], RZ ;  /* 0x000004ff02007986 */ /* 0x0003e8000c101916 */
[----:B------:R1:W-:Y:S04]  /*4480*/  STG.E desc[UR22][R2.64+0x8], RZ ;  /* 0x000008ff02007986 */ /* 0x0003e8000c101916 */
[----:B------:R1:W-:Y:S04]  /*4490*/  STG.E desc[UR22][R2.64+0xc], RZ ;  /* 0x00000cff02007986 */ /* 0x0003e8000c101916 */
[----:B------:R1:W-:Y:S04]  /*44a0*/  STG.E desc[UR22][R2.64+0x10], RZ ;  /* 0x000010ff02007986 */ /* 0x0003e8000c101916 */
[----:B------:R1:W-:Y:S04]  /*44b0*/  STG.E desc[UR22][R2.64+0x14], RZ ;  /* 0x000014ff02007986 */ /* 0x0003e8000c101916 */
[----:B------:R1:W-:Y:S04]  /*44c0*/  STG.E desc[UR22][R2.64+0x18], RZ ;  /* 0x000018ff02007986 */ /* 0x0003e8000c101916 */
[----:B------:R1:W-:Y:S01]  /*44d0*/  STG.E desc[UR22][R2.64+0x1c], RZ ;  /* 0x00001cff02007986 */ /* 0x0003e2000c101916 */
[----:B------:R-:W-:Y:S05]  /*44e0*/  @P0 BRA `(.L_x_71) ;  /* 0xfffffffc00cc0947 */ /* 0x000fea000383ffff */
.L_x_70:
[----:B------:R-:W-:Y:S05]  /*44f0*/  @!P1 EXIT ;  /* 0x000000000000994d */ /* 0x000fea0003800000 */
[----:B------:R-:W-:Y:S02]  /*4500*/  ISETP.GE.U32.AND P0, PT, R6, 0x4, PT ;  /* 0x000000040600780c */ /* 0x000fe40003f06070 */
[----:B------:R-:W-:-:S04]  /*4510*/  LOP3.LUT R4, R9, 0x3, RZ, 0xc0, !PT ;  /* 0x0000000309047812 */ /* 0x000fc800078ec0ff */
[----:B------:R-:W-:-:S07]  /*4520*/  ISETP.NE.AND P1, PT, R4, RZ, PT ;  /* 0x000000ff0400720c */ /* 0x000fce0003f25270 */
[----:B------:R-:W-:Y:S06]  /*4530*/  @!P0 BRA `(.L_x_72) ;  /* 0x0000000000208947 */ /* 0x000fec0003800000 */
[----:B-1----:R-:W0:Y:S01]  /*4540*/  LDC.64 R2, c[0x0][0x398] ;  /* 0x0000e600ff027b82 */ /* 0x002e220000000a00 */
[----:B------:R-:W-:Y:S01]  /*4550*/  IMAD R5, R0, R9, R7 ;  /* 0x0000000900057224 */ /* 0x000fe200078e0207 */
[----:B------:R-:W-:-:S03]  /*4560*/  IADD3 R7, PT, PT, R7, 0x4, RZ ;  /* 0x0000000407077810 */ /* 0x000fc60007ffe0ff */
[----:B0-----:R-:W-:-:S05]  /*4570*/  IMAD.WIDE R2, R5, 0x4, R2 ;  /* 0x0000000405027825 */ /* 0x001fca00078e0202 */
[----:B------:R0:W-:Y:S04]  /*4580*/  STG.E desc[UR22][R2.64], RZ ;  /* 0x000000ff02007986 */ /* 0x0001e8000c101916 */
[----:B------:R0:W-:Y:S04]  /*4590*/  STG.E desc[UR22][R2.64+0x4], RZ ;  /* 0x000004ff02007986 */ /* 0x0001e8000c101916 */
[----:B------:R0:W-:Y:S04]  /*45a0*/  STG.E desc[UR22][R2.64+0x8], RZ ;  /* 0x000008ff02007986 */ /* 0x0001e8000c101916 */
[----:B------:R0:W-:Y:S02]  /*45b0*/  STG.E desc[UR22][R2.64+0xc], RZ ;  /* 0x00000cff02007986 */ /* 0x0001e4000c101916 */
.L_x_72:
[----:B------:R-:W-:Y:S05]  /*45c0*/  @!P1 EXIT ;  /* 0x000000000000994d */ /* 0x000fea0003800000 */
[----:B------:R-:W-:Y:S02]  /*45d0*/  ISETP.NE.AND P1, PT, R4, 0x1, PT ;  /* 0x000000010400780c */ /* 0x000fe40003f25270 */
[----:B------:R-:W-:-:S04]  /*45e0*/  LOP3.LUT R4, R9, 0x1, RZ, 0xc0, !PT ;  /* 0x0000000109047812 */ /* 0x000fc800078ec0ff */
[----:B------:R-:W-:-:S07]  /*45f0*/  ISETP.NE.U32.AND P0, PT, R4, 0x1, PT ;  /* 0x000000010400780c */ /* 0x000fce0003f05070 */
[----:B01----:R-:W0:Y:S01]  /*4600*/  @P1 LDC.64 R2, c[0x0][0x398] ;  /* 0x0000e600ff021b82 */ /* 0x003e220000000a00 */
[----:B------:R-:W-:-:S04]  /*4610*/  @P1 IMAD R5, R0, R9, R7 ;  /* 0x0000000900051224 */ /* 0x000fc800078e0207 */
[----:B0-----:R-:W-:-:S05]  /*4620*/  @P1 IMAD.WIDE R2, R5, 0x4, R2 ;  /* 0x0000000405021825 */ /* 0x001fca00078e0202 */
[----:B------:R0:W-:Y:S04]  /*4630*/  @P1 STG.E desc[UR22][R2.64], RZ ;  /* 0x000000ff02001986 */ /* 0x0001e8000c101916 */
[----:B------:R0:W-:Y:S01]  /*4640*/  @P1 STG.E desc[UR22][R2.64+0x4], RZ ;  /* 0x000004ff02001986 */ /* 0x0001e2000c101916 */
[----:B------:R-:W-:Y:S05]  /*4650*/  @P0 EXIT ;  /* 0x000000000000094d */ /* 0x000fea0003800000 */
[----:B0-----:R-:W0:Y:S01]  /*4660*/  LDC.64 R2, c[0x0][0x398] ;  /* 0x0000e600ff027b82 */ /* 0x001e220000000a00 */
[----:B------:R-:W-:-:S05]  /*4670*/  @P1 IADD3 R7, PT, PT, R7, 0x2, RZ ;  /* 0x0000000207071810 */ /* 0x000fca0007ffe0ff */
[----:B------:R-:W-:-:S04]  /*4680*/  IMAD R7, R0, R9, R7 ;  /* 0x0000000900077224 */ /* 0x000fc800078e0207 */
[----:B0-----:R-:W-:-:S05]  /*4690*/  IMAD.WIDE R2, R7, 0x4, R2 ;  /* 0x0000000407027825 */ /* 0x001fca00078e0202 */
[----:B------:R-:W-:Y:S01]  /*46a0*/  STG.E desc[UR22][R2.64], RZ ;  /* 0x000000ff02007986 */ /* 0x000fe2000c101916 */
[----:B------:R-:W-:Y:S05]  /*46b0*/  EXIT ;  /* 0x000000000000794d */ /* 0x000fea0003800000 */
        .weak           $__internal_0_$__cuda_sm20_sqrt_rn_f32_slowpath
        .type           $__internal_0_$__cuda_sm20_sqrt_rn_f32_slowpath,@function
        .size           $__internal_0_$__cuda_sm20_sqrt_rn_f32_slowpath,($__internal_1_$__cuda_sm3x_div_rn_noftz_f32_slowpath - $__internal_0_$__cuda_sm20_sqrt_rn_f32_slowpath)
$__internal_0_$__cuda_sm20_sqrt_rn_f32_slowpath:
[----:B------:R-:W-:-:S13]  /*46c0*/  LOP3.LUT P0, RZ, R3, 0x7fffffff, RZ, 0xc0, !PT ;  /* 0x7fffffff03ff7812 */ /* 0x000fda000780c0ff */
[----:B------:R-:W-:Y:S05]  /*46d0*/  @!P0 BRA `(.L_x_73) ;  /* 0x0000000000488947 */ /* 0x000fea0003800000 */
[----:B------:R-:W-:Y:S02]  /*46e0*/  FSETP.GEU.FTZ.AND P0, PT, R3, RZ, PT ;  /* 0x000000ff0300720b */ /* 0x000fe40003f1e000 */
[----:B------:R-:W-:-:S11]  /*46f0*/  MOV R0, R3 ;  /* 0x0000000300007202 */ /* 0x000fd60000000f00 */
[----:B------:R-:W-:Y:S01]  /*4700*/  @!P0 MOV R3, 0x7fffffff ;  /* 0x7fffffff00038802 */ /* 0x000fe20000000f00 */
[----:B------:R-:W-:Y:S06]  /*4710*/  @!P0 BRA `(.L_x_73) ;  /* 0x0000000000388947 */ /* 0x000fec0003800000 */
[----:B------:R-:W-:-:S13]  /*4720*/  FSETP.GTU.FTZ.AND P0, PT, |R0|, +INF , PT ;  /* 0x7f8000000000780b */ /* 0x000fda0003f1c200 */
[----:B------:R-:W-:Y:S01]  /*4730*/  @P0 FADD.FTZ R3, R0, 1 ;  /* 0x3f80000000030421 */ /* 0x000fe20000010000 */
[----:B------:R-:W-:Y:S06]  /*4740*/  @P0 BRA `(.L_x_73) ;  /* 0x00000000002c0947 */ /* 0x000fec0003800000 */
[----:B------:R-:W-:-:S13]  /*4750*/  FSETP.NEU.FTZ.AND P0, PT, |R0|, +INF , PT ;  /* 0x7f8000000000780b */ /* 0x000fda0003f1d200 */
[----:B------:R-:W-:Y:S01]  /*4760*/  @!P0 IMAD.MOV.U32 R3, RZ, RZ, R0 ;  /* 0x000000ffff038224 */ /* 0x000fe200078e0000 */
[----:B------:R-:W-:Y:S06]  /*4770*/  @!P0 BRA `(.L_x_73) ;  /* 0x0000000000208947 */ /* 0x000fec0003800000 */
[----:B------:R-:W-:-:S04]  /*4780*/  FFMA R0, R0, 1.84467440737095516160e+19, RZ ;  /* 0x5f80000000007823 */ /* 0x000fc800000000ff */
[----:B------:R-:W0:Y:S02]  /*4790*/  MUFU.RSQ R3, R0 ;  /* 0x0000000000037308 */ /* 0x000e240000001400 */
[----:B0-----:R-:W-:Y:S01]  /*47a0*/  FMUL.FTZ R7, R0, R3 ;  /* 0x0000000300077220 */ /* 0x001fe20000410000 */
[----:B------:R-:W-:-:S03]  /*47b0*/  FMUL.FTZ R3, R3, 0.5 ;  /* 0x3f00000003037820 */ /* 0x000fc60000410000 */
[----:B------:R-:W-:-:S04]  /*47c0*/  FADD.FTZ R6, -R7, -RZ ;  /* 0x800000ff07067221 */ /* 0x000fc80000010100 */
[----:B------:R-:W-:-:S04]  /*47d0*/  FFMA R6, R7, R6, R0 ;  /* 0x0000000607067223 */ /* 0x000fc80000000000 */
[----:B------:R-:W-:-:S04]  /*47e0*/  FFMA R3, R6, R3, R7 ;  /* 0x0000000306037223 */ /* 0x000fc80000000007 */
[----:B------:R-:W-:-:S07]  /*47f0*/  FMUL.FTZ R3, R3, 2.3283064365386962891e-10 ;  /* 0x2f80000003037820 */ /* 0x000fce0000410000 */
.L_x_73:
[----:B------:R-:W-:Y:S01]  /*4800*/  HFMA2 R7, -RZ, RZ, 0, 0 ;  /* 0x00000000ff077431 */ /* 0x000fe200000001ff */
[----:B------:R-:W-:-:S04]  /*4810*/  MOV R6, R8 ;  /* 0x0000000800067202 */ /* 0x000fc80000000f00 */
[----:B------:R-:W-:Y:S05]  /*4820*/  RET.REL.NODEC R6 `(_Z21self_attention_kernelPfS_S_S_iiii) ;  /* 0xffffffb406f47950 */ /* 0x000fea0003c3ffff */
        .weak           $__internal_1_$__cuda_sm3x_div_rn_noftz_f32_slowpath
        .type           $__internal_1_$__cuda_sm3x_div_rn_noftz_f32_slowpath,@function
        .size           $__internal_1_$__cuda_sm3x_div_rn_noftz_f32_slowpath,(.L_x_126 - $__internal_1_$__cuda_sm3x_div_rn_noftz_f32_slowpath)
$__internal_1_$__cuda_sm3x_div_rn_noftz_f32_slowpath:
[--C-:B------:R-:W-:Y:S01]  /*4830*/  SHF.R.U32.HI R7, RZ, 0x17, R3.reuse ;  /* 0x00000017ff077819 */ /* 0x100fe20000011603 */
[----:B------:R-:W-:Y:S01]  /*4840*/  BSSY.RECONVERGENT B0, `(.L_x_74) ;  /* 0x0000063000007945 */ /* 0x000fe20003800200 */
[----:B------:R-:W-:Y:S01]  /*4850*/  SHF.R.U32.HI R9, RZ, 0x17, R0 ;  /* 0x00000017ff097819 */ /* 0x000fe20000011600 */
[----:B------:R-:W-:Y:S01]  /*4860*/  IMAD.MOV.U32 R11, RZ, RZ, R3 ;  /* 0x000000ffff0b7224 */ /* 0x000fe200078e0003 */
[----:B------:R-:W-:Y:S02]  /*4870*/  LOP3.LUT R7, R7, 0xff, RZ, 0xc0, !PT ;  /* 0x000000ff07077812 */ /* 0x000fe400078ec0ff */
[----:B------:R-:W-:Y:S02]  /*4880*/  LOP3.LUT R13, R9, 0xff, RZ, 0xc0, !PT ;  /* 0x000000ff090d7812 */ /* 0x000fe400078ec0ff */
[----:B------:R-:W-:Y:S02]  /*4890*/  IADD3 R14, PT, PT, R7, -0x1, RZ ;  /* 0xffffffff070e7810 */ /* 0x000fe40007ffe0ff */
[----:B------:R-:W-:-:S02]  /*48a0*/  IADD3 R10, PT, PT, R13, -0x1, RZ ;  /* 0xffffffff0d0a7810 */ /* 0x000fc40007ffe0ff */
[----:B------:R-:W-:-:S04]  /*48b0*/  ISETP.GT.U32.AND P0, PT, R14, 0xfd, PT ;  /* 0x000000fd0e00780c */ /* 0x000fc80003f04070 */
[----:B------:R-:W-:-:S13]  /*48c0*/  ISETP.GT.U32.OR P0, PT, R10, 0xfd, P0 ;  /* 0x000000fd0a00780c */ /* 0x000fda0000704470 */
[----:B------:R-:W-:Y:S01]  /*48d0*/  @!P0 MOV R9, RZ ;  /* 0x000000ff00098202 */ /* 0x000fe20000000f00 */
[----:B------:R-:W-:Y:S06]  /*48e0*/  @!P0 BRA `(.L_x_75) ;  /* 0x00000000005c8947 */ /* 0x000fec0003800000 */
[----:B------:R-:W-:Y:S02]  /*48f0*/  FSETP.GTU.FTZ.AND P0, PT, |R0|, +INF , PT ;  /* 0x7f8000000000780b */ /* 0x000fe40003f1c200 */
[----:B------:R-:W-:-:S04]  /*4900*/  FSETP.GTU.FTZ.AND P1, PT, |R3|, +INF , PT ;  /* 0x7f8000000300780b */ /* 0x000fc80003f3c200 */
[----:B------:R-:W-:-:S13]  /*4910*/  PLOP3.LUT P0, PT, P0, P1, PT, 0xf8, 0x8f ;  /* 0x00000000008f781c */ /* 0x000fda0000703f70 */
[----:B------:R-:W-:Y:S05]  /*4920*/  @P0 BRA `(.L_x_76) ;  /* 0x00000004004c0947 */ /* 0x000fea0003800000 */
[----:B------:R-:W-:-:S13]  /*4930*/  LOP3.LUT P0, RZ, R11, 0x7fffffff, R0, 0xc8, !PT ;  /* 0x7fffffff0bff7812 */ /* 0x000fda000780c800 */
[----:B------:R-:W-:Y:S05]  /*4940*/  @!P0 BRA `(.L_x_77) ;  /* 0x00000004003c8947 */ /* 0x000fea0003800000 */
[C---:B------:R-:W-:Y:S02]  /*4950*/  FSETP.NEU.FTZ.AND P0, PT, |R0|.reuse, +INF , PT ;  /* 0x7f8000000000780b */ /* 0x040fe40003f1d200 */
[----:B------:R-:W-:Y:S02]  /*4960*/  FSETP.NEU.FTZ.AND P2, PT, |R3|, +INF , PT ;  /* 0x7f8000000300780b */ /* 0x000fe40003f5d200 */
[----:B------:R-:W-:-:S11]  /*4970*/  FSETP.NEU.FTZ.AND P1, PT, |R0|, +INF , PT ;  /* 0x7f8000000000780b */ /* 0x000fd60003f3d200 */
[----:B------:R-:W-:Y:S05]  /*4980*/  @!P2 BRA !P0, `(.L_x_77) ;  /* 0x00000004002ca947 */ /* 0x000fea0004000000 */
[----:B------:R-:W-:-:S04]  /*4990*/  LOP3.LUT P0, RZ, R0, 0x7fffffff, RZ, 0xc0, !PT ;  /* 0x7fffffff00ff7812 */ /* 0x000fc8000780c0ff */
[----:B------:R-:W-:-:S13]  /*49a0*/  PLOP3.LUT P0, PT, P2, P0, PT, 0x2f, 0xf2 ;  /* 0x0000000000f2781c */ /* 0x000fda0001700577 */
[----:B------:R-:W-:Y:S05]  /*49b0*/  @P0 BRA `(.L_x_78) ;  /* 0x0000000400180947 */ /* 0x000fea0003800000 */
[----:B------:R-:W-:-:S04]  /*49c0*/  LOP3.LUT P0, RZ, R11, 0x7fffffff, RZ, 0xc0, !PT ;  /* 0x7fffffff0bff7812 */ /* 0x000fc8000780c0ff */
[----:B------:R-:W-:-:S13]  /*49d0*/  PLOP3.LUT P0, PT, P1, P0, PT, 0x2f, 0xf2 ;  /* 0x0000000000f2781c */ /* 0x000fda0000f00577 */
[----:B------:R-:W-:Y:S05]  /*49e0*/  @P0 BRA `(.L_x_79) ;  /* 0x0000000400000947 */ /* 0x000fea0003800000 */
[----:B------:R-:W-:Y:S02]  /*49f0*/  ISETP.GE.AND P0, PT, R10, RZ, PT ;  /* 0x000000ff0a00720c */ /* 0x000fe40003f06270 */
[----:B------:R-:W-:-:S11]  /*4a00*/  ISETP.GE.AND P1, PT, R14, RZ, PT ;  /* 0x000000ff0e00720c */ /* 0x000fd60003f26270 */
[----:B------:R-:W-:Y:S01]  /*4a10*/  @P0 MOV R9, RZ ;  /* 0x000000ff00090202 */ /* 0x000fe20000000f00 */
[----:B------:R-:W-:Y:S01]  /*4a20*/  @!P0 FFMA R0, R0, 1.84467440737095516160e+19, RZ ;  /* 0x5f80000000008823 */ /* 0x000fe200000000ff */
[----:B------:R-:W-:Y:S01]  /*4a30*/  @!P0 MOV R9, 0xffffffc0 ;  /* 0xffffffc000098802 */ /* 0x000fe20000000f00 */
[----:B------:R-:W-:-:S03]  /*4a40*/  @!P1 FFMA R11, R3, 1.84467440737095516160e+19, RZ ;  /* 0x5f800000030b9823 */ /* 0x000fc600000000ff */
[----:B------:R-:W-:-:S07]  /*4a50*/  @!P1 IADD3 R9, PT, PT, R9, 0x40, RZ ;  /* 0x0000004009099810 */ /* 0x000fce0007ffe0ff */
.L_x_75:
[----:B------:R-:W-:Y:S01]  /*4a60*/  LEA R10, R7, 0xc0800000, 0x17 ;  /* 0xc0800000070a7811 */ /* 0x000fe200078eb8ff */
[----:B------:R-:W-:Y:S01]  /*4a70*/  BSSY.RECONVERGENT B1, `(.L_x_80) ;  /* 0x0000036000017945 */ /* 0x000fe20003800200 */
[----:B------:R-:W-:-:S03]  /*4a80*/  IADD3 R13, PT, PT, R13, -0x7f, RZ ;  /* 0xffffff810d0d7810 */ /* 0x000fc60007ffe0ff */
[----:B------:R-:W-:Y:S02]  /*4a90*/  IMAD.IADD R14, R11, 0x1, -R10 ;  /* 0x000000010b0e7824 */ /* 0x000fe400078e0a0a */
[C---:B------:R-:W-:Y:S02]  /*4aa0*/  IMAD R0, R13.reuse, -0x800000, R0 ;  /* 0xff8000000d007824 */ /* 0x040fe400078e0200 */
[----:B------:R0:W1:Y:S01]  /*4ab0*/  MUFU.RCP R11, R14 ;  /* 0x0000000e000b7308 */ /* 0x0000620000001000 */
[----:B------:R-:W-:Y:S01]  /*4ac0*/  FADD.FTZ R15, -R14, -RZ ;  /* 0x800000ff0e0f7221 */ /* 0x000fe20000010100 */
[----:B0-----:R-:W-:-:S04]  /*4ad0*/  IADD3 R14, PT, PT, R13, 0x7f, -R7 ;  /* 0x0000007f0d0e7810 */ /* 0x001fc80007ffe807 */
[----:B------:R-:W-:Y:S01]  /*4ae0*/  IADD3 R14, PT, PT, R14, R9, RZ ;  /* 0x000000090e0e7210 */ /* 0x000fe20007ffe0ff */
[----:B-1----:R-:W-:-:S04]  /*4af0*/  FFMA R10, R11, R15, 1 ;  /* 0x3f8000000b0a7423 */ /* 0x002fc8000000000f */
[----:B------:R-:W-:-:S04]  /*4b00*/  FFMA R11, R11, R10, R11 ;  /* 0x0000000a0b0b7223 */ /* 0x000fc8000000000b */
[----:B------:R-:W-:-:S04]  /*4b10*/  FFMA R10, R0, R11, RZ ;  /* 0x0000000b000a7223 */ /* 0x000fc800000000ff */
[----:B------:R-:W-:-:S04]  /*4b20*/  FFMA R16, R15, R10, R0 ;  /* 0x0000000a0f107223 */ /* 0x000fc80000000000 */
[----:B------:R-:W-:-:S04]  /*4b30*/  FFMA R10, R11, R16, R10 ;  /* 0x000000100b0a7223 */ /* 0x000fc8000000000a */
[----:B------:R-:W-:-:S04]  /*4b40*/  FFMA R15, R15, R10, R0 ;  /* 0x0000000a0f0f7223 */ /* 0x000fc80000000000 */
[----:B------:R-:W-:-:S05]  /*4b50*/  FFMA R0, R11, R15, R10 ;  /* 0x0000000f0b007223 */ /* 0x000fca000000000a */
[----:B------:R-:W-:-:S04]  /*4b60*/  SHF.R.U32.HI R7, RZ, 0x17, R0 ;  /* 0x00000017ff077819 */ /* 0x000fc80000011600 */
[----:B------:R-:W-:-:S04]  /*4b70*/  LOP3.LUT R7, R7, 0xff, RZ, 0xc0, !PT ;  /* 0x000000ff07077812 */ /* 0x000fc800078ec0ff */
[----:B------:R-:W-:-:S04]  /*4b80*/  IADD3 R13, PT, PT, R7, R14, RZ ;  /* 0x0000000e070d7210 */ /* 0x000fc80007ffe0ff */
[----:B------:R-:W-:-:S04]  /*4b90*/  IADD3 R7, PT, PT, R13, -0x1, RZ ;  /* 0xffffffff0d077810 */ /* 0x000fc80007ffe0ff */
[----:B------:R-:W-:-:S13]  /*4ba0*/  ISETP.GE.U32.AND P0, PT, R7, 0xfe, PT ;  /* 0x000000fe0700780c */ /* 0x000fda0003f06070 */
[----:B------:R-:W-:Y:S05]  /*4bb0*/  @!P0 BRA `(.L_x_81) ;  /* 0x0000000000808947 */ /* 0x000fea0003800000 */
[----:B------:R-:W-:-:S13]  /*4bc0*/  ISETP.GT.AND P0, PT, R13, 0xfe, PT ;  /* 0x000000fe0d00780c */ /* 0x000fda0003f04270 */
[----:B------:R-:W-:Y:S05]  /*4bd0*/  @P0 BRA `(.L_x_82) ;  /* 0x00000000006c0947 */ /* 0x000fea0003800000 */
[----:B------:R-:W-:-:S13]  /*4be0*/  ISETP.GE.AND P0, PT, R13, 0x1, PT ;  /* 0x000000010d00780c */ /* 0x000fda0003f06270 */
[----:B------:R-:W-:Y:S05]  /*4bf0*/  @P0 BRA `(.L_x_83) ;  /* 0x0000000000740947 */ /* 0x000fea0003800000 */
[----:B------:R-:W-:Y:S02]  /*4c00*/  ISETP.GE.AND P0, PT, R13, -0x18, PT ;  /* 0xffffffe80d00780c */ /* 0x000fe40003f06270 */
[----:B------:R-:W-:-:S11]  /*4c10*/  LOP3.LUT R0, R0, 0x80000000, RZ, 0xc0, !PT ;  /* 0x8000000000007812 */ /* 0x000fd600078ec0ff */
[----:B------:R-:W-:Y:S05]  /*4c20*/  @!P0 BRA `(.L_x_83) ;  /* 0x0000000000688947 */ /* 0x000fea0003800000 */
[-CC-:B------:R-:W-:Y:S01]  /*4c30*/  FFMA.RZ R7, R11, R15.reuse, R10.reuse ;  /* 0x0000000f0b077223 */ /* 0x180fe2000000c00a */
[C---:B------:R-:W-:Y:S01]  /*4c40*/  VIADD R14, R13.reuse, 0x20 ;  /* 0x000000200d0e7836 */ /* 0x040fe20000000000 */
[C---:B------:R-:W-:Y:S02]  /*4c50*/  ISETP.NE.AND P2, PT, R13.reuse, RZ, PT ;  /* 0x000000ff0d00720c */ /* 0x040fe40003f45270 */
[----:B------:R-:W-:Y:S02]  /*4c60*/  ISETP.NE.AND P1, PT, R13, RZ, PT ;  /* 0x000000ff0d00720c */ /* 0x000fe40003f25270 */
[----:B------:R-:W-:Y:S01]  /*4c70*/  LOP3.LUT R9, R7, 0x7fffff, RZ, 0xc0, !PT ;  /* 0x007fffff07097812 */ /* 0x000fe200078ec0ff */
[CCC-:B------:R-:W-:Y:S01]  /*4c80*/  FFMA.RP R7, R11.reuse, R15.reuse, R10.reuse ;  /* 0x0000000f0b077223 */ /* 0x1c0fe2000000800a */
[----:B------:R-:W-:Y:S01]  /*4c90*/  FFMA.RM R10, R11, R15, R10 ;  /* 0x0000000f0b0a7223 */ /* 0x000fe2000000400a */
[----:B------:R-:W-:Y:S02]  /*4ca0*/  IADD3 R11, PT, PT, -R13, RZ, RZ ;  /* 0x000000ff0d0b7210 */ /* 0x000fe40007ffe1ff */
[----:B------:R-:W-:-:S02]  /*4cb0*/  LOP3.LUT R9, R9, 0x800000, RZ, 0xfc, !PT ;  /* 0x0080000009097812 */ /* 0x000fc400078efcff */
[----:B------:R-:W-:Y:S02]  /*4cc0*/  FSETP.NEU.FTZ.AND P0, PT, R7, R10, PT ;  /* 0x0000000a0700720b */ /* 0x000fe40003f1d000 */
[----:B------:R-:W-:Y:S02]  /*4cd0*/  SHF.L.U32 R14, R9, R14, RZ ;  /* 0x0000000e090e7219 */ /* 0x000fe400000006ff */
[----:B------:R-:W-:Y:S02]  /*4ce0*/  SEL R10, R11, RZ, P2 ;  /* 0x000000ff0b0a7207 */ /* 0x000fe40001000000 */
[----:B------:R-:W-:Y:S02]  /*4cf0*/  ISETP.NE.AND P1, PT, R14, RZ, P1 ;  /* 0x000000ff0e00720c */ /* 0x000fe40000f25270 */
[----:B------:R-:W-:Y:S02]  /*4d00*/  SHF.R.U32.HI R10, RZ, R10, R9 ;  /* 0x0000000aff0a7219 */ /* 0x000fe40000011609 */
[----:B------:R-:W-:-:S02]  /*4d10*/  PLOP3.LUT P0, PT, P0, P1, PT, 0xf8, 0x8f ;  /* 0x00000000008f781c */ /* 0x000fc40000703f70 */
[----:B------:R-:W-:Y:S02]  /*4d20*/  SHF.R.U32.HI R14, RZ, 0x1, R10 ;  /* 0x00000001ff0e7819 */ /* 0x000fe4000001160a */
[----:B------:R-:W-:-:S04]  /*4d30*/  SEL R7, RZ, 0x1, !P0 ;  /* 0x00000001ff077807 */ /* 0x000fc80004000000 */
[----:B------:R-:W-:-:S04]  /*4d40*/  LOP3.LUT R7, R7, 0x1, R14, 0xf8, !PT ;  /* 0x0000000107077812 */ /* 0x000fc800078ef80e */
[----:B------:R-:W-:-:S04]  /*4d50*/  LOP3.LUT R7, R7, R10, RZ, 0xc0, !PT ;  /* 0x0000000a07077212 */ /* 0x000fc800078ec0ff */
[----:B------:R-:W-:-:S04]  /*4d60*/  IADD3 R7, PT, PT, R14, R7, RZ ;  /* 0x000000070e077210 */ /* 0x000fc80007ffe0ff */
[----:B------:R-:W-:Y:S01]  /*4d70*/  LOP3.LUT R0, R7, R0, RZ, 0xfc, !PT ;  /* 0x0000000007007212 */ /* 0x000fe200078efcff */
[----:B------:R-:W-:Y:S06]  /*4d80*/  BRA `(.L_x_83) ;  /* 0x0000000000107947 */ /* 0x000fec0003800000 */
.L_x_82:
[----:B------:R-:W-:-:S04]  /*4d90*/  LOP3.LUT R0, R0, 0x80000000, RZ, 0xc0, !PT ;  /* 0x8000000000007812 */ /* 0x000fc800078ec0ff */
[----:B------:R-:W-:Y:S01]  /*4da0*/  LOP3.LUT R0, R0, 0x7f800000, RZ, 0xfc, !PT ;  /* 0x7f80000000007812 */ /* 0x000fe200078efcff */
[----:B------:R-:W-:Y:S06]  /*4db0*/  BRA `(.L_x_83) ;  /* 0x0000000000047947 */ /* 0x000fec0003800000 */
.L_x_81:
[----:B------:R-:W-:-:S07]  /*4dc0*/  LEA R0, R14, R0, 0x17 ;  /* 0x000000000e007211 */ /* 0x000fce00078eb8ff */
.L_x_83:
[----:B------:R-:W-:Y:S05]  /*4dd0*/  BSYNC.RECONVERGENT B1 ;  /* 0x0000000000017941 */ /* 0x000fea0003800200 */
.L_x_80:
[----:B------:R-:W-:Y:S05]  /*4de0*/  BRA `(.L_x_84) ;  /* 0x0000000000207947 */ /* 0x000fea0003800000 */
.L_x_79:
[----:B------:R-:W-:-:S04]  /*4df0*/  LOP3.LUT R0, R11, 0x80000000, R0, 0x48, !PT ;  /* 0x800000000b007812 */ /* 0x000fc800078e4800 */
[----:B------:R-:W-:Y:S01]  /*4e00*/  LOP3.LUT R0, R0, 0x7f800000, RZ, 0xfc, !PT ;  /* 0x7f80000000007812 */ /* 0x000fe200078efcff */
[----:B------:R-:W-:Y:S06]  /*4e10*/  BRA `(.L_x_84) ;  /* 0x0000000000147947 */ /* 0x000fec0003800000 */
.L_x_78:
[----:B------:R-:W-:Y:S01]  /*4e20*/  LOP3.LUT R0, R11, 0x80000000, R0, 0x48, !PT ;  /* 0x800000000b007812 */ /* 0x000fe200078e4800 */
[----:B------:R-:W-:Y:S06]  /*4e30*/  BRA `(.L_x_84) ;  /* 0x00000000000c7947 */ /* 0x000fec0003800000 */
.L_x_77:
[----:B------:R-:W0:Y:S01]  /*4e40*/  MUFU.RSQ R0, -QNAN ;  /* 0xffc0000000007908 */ /* 0x000e220000001400 */
[----:B------:R-:W-:Y:S05]  /*4e50*/  BRA `(.L_x_84) ;  /* 0x0000000000047947 */ /* 0x000fea0003800000 */
.L_x_76:
[----:B------:R-:W-:-:S07]  /*4e60*/  FADD.FTZ R0, R0, R3 ;  /* 0x0000000300007221 */ /* 0x000fce0000010000 */
.L_x_84:
[----:B------:R-:W-:Y:S05]  /*4e70*/  BSYNC.RECONVERGENT B0 ;  /* 0x0000000000007941 */ /* 0x000fea0003800200 */
.L_x_74:
[----:B------:R-:W-:-:S04]  /*4e80*/  HFMA2 R9, -RZ, RZ, 0, 0 ;  /* 0x00000000ff097431 */ /* 0x000fc800000001ff */
[----:B0-----:R-:W-:Y:S05]  /*4e90*/  RET.REL.NODEC R8 `(_Z21self_attention_kernelPfS_S_S_iiii) ;  /* 0xffffffb008587950 */ /* 0x001fea0003c3ffff */
.L_x_85:
        /* <DEDUP_REMOVED lines=14> */
.L_x_126:


//--------------------- .text._Z11gelu_kernelPfS_i --------------------------
	.section	.text._Z11gelu_kernelPfS_i,"ax",@progbits
	.align	128
        .global         _Z11gelu_kernelPfS_i
        .type           _Z11gelu_kernelPfS_i,@function
        .size           _Z11gelu_kernelPfS_i,(.L_x_131 - _Z11gelu_kernelPfS_i)
        .other          _Z11gelu_kernelPfS_i,@"STO_CUDA_ENTRY STV_DEFAULT"
_Z11gelu_kernelPfS_i:
.text._Z11gelu_kernelPfS_i:
        /* <DEDUP_REMOVED lines=9> */
[----:B------:R-:W1:Y:S01]  /*0090*/  LDCU.64 UR4, c[0x0][0x358] ;  /* 0x00006b00ff0477ac */ /* 0x000e620008000a00 */
[----:B0-----:R-:W-:-:S05]  /*00a0*/  IMAD.WIDE R2, R5, 0x4, R2 ;  /* 0x0000000405027825 */ /* 0x001fca00078e0202 */
[----:B-1----:R0:W2:Y:S01]  /*00b0*/  LDG.E R4, desc[UR4][R2.64] ;  /* 0x0000000402047981 */ /* 0x0020a2000c1e1900 */
[----:B------:R-:W-:Y:S01]  /*00c0*/  MOV R10, 0x3c80f082 ;  /* 0x3c80f082000a7802 */ /* 0x000fe20000000f00 */
[----:B------:R-:W-:Y:S01]  /*00d0*/  HFMA2 R11, -RZ, RZ, 1.875, 0 ;  /* 0x3f800000ff0b7431 */ /* 0x000fe200000001ff */
[----:B0-----:R-:W0:Y:S02]  /*00e0*/  LDC.64 R2, c[0x0][0x388] ;  /* 0x0000e200ff027b82 */ /* 0x001e240000000a00 */
[----:B0-----:R-:W-:-:S04]  /*00f0*/  IMAD.WIDE R2, R5, 0x4, R2 ;  /* 0x0000000405027825 */ /* 0x001fc800078e0202 */
[----:B--2---:R-:W-:-:S04]  /*0100*/  FMUL R7, R4, 0.044714998453855514526 ;  /* 0x3d37271304077820 */ /* 0x004fc80000400000 */
[----:B------:R-:W-:-:S04]  /*0110*/  FMUL R7, R4, R7 ;  /* 0x0000000704077220 */ /* 0x000fc80000400000 */
[C---:B------:R-:W-:Y:S01]  /*0120*/  FFMA R7, R4.reuse, R7, R4 ;  /* 0x0000000704077223 */ /* 0x040fe20000000004 */
[----:B------:R-:W-:-:S03]  /*0130*/  FMUL R4, R4, 0.5 ;  /* 0x3f00000004047820 */ /* 0x000fc60000400000 */
[----:B------:R-:W-:-:S04]  /*0140*/  FMUL R7, R7, 0.79788458347320556641 ;  /* 0x3f4c422a07077820 */ /* 0x000fc80000400000 */
[C---:B------:R-:W-:Y:S01]  /*0150*/  FMUL R0, |R7|.reuse, 2.8853900432586669922 ;  /* 0x4038aa3b07007820 */ /* 0x040fe20000400200 */
[C---:B------:R-:W-:Y:S01]  /*0160*/  FMUL R9, R7.reuse, R7 ;  /* 0x0000000707097220 */ /* 0x040fe20000400000 */
[C---:B------:R-:W-:Y:S02]  /*0170*/  FSETP.GE.AND P1, PT, |R7|.reuse, 0.60000002384185791016, PT ;  /* 0x3f19999a0700780b */ /* 0x040fe40003f26200 */
[----:B------:R-:W-:Y:S01]  /*0180*/  FSETP.GE.AND P0, PT, |R7|, 9.010913848876953125, PT ;  /* 0x41102cb40700780b */ /* 0x000fe20003f06200 */
[C---:B------:R-:W-:Y:S01]  /*0190*/  FFMA R10, R9.reuse, R10, -0.052303962409496307373 ;  /* 0xbd563cae090a7423 */ /* 0x040fe2000000000a */
[----:B------:R-:W0:Y:S02]  /*01a0*/  MUFU.EX2 R0, R0 ;  /* 0x0000000000007308 */ /* 0x000e240000000800 */
[----:B0-----:R-:W-:Y:S01]  /*01b0*/  FADD R6, R0, 1 ;  /* 0x3f80000000067421 */ /* 0x001fe20000000000 */
[----:B------:R-:W-:-:S04]  /*01c0*/  FFMA R0, R9, R10, 0.1331529766321182251 ;  /* 0x3e08594109007423 */ /* 0x000fc8000000000a */
[C---:B------:R-:W-:Y:S01]  /*01d0*/  FFMA R0, R9.reuse, R0, -0.33332768082618713379 ;  /* 0xbeaaa9ed09007423 */ /* 0x040fe20000000000 */
[----:B------:R-:W0:Y:S03]  /*01e0*/  MUFU.RCP R6, R6 ;  /* 0x0000000600067308 */ /* 0x000e260000001000 */
[----:B------:R-:W-:Y:S01]  /*01f0*/  FFMA R0, R9, R0, RZ ;  /* 0x0000000009007223 */ /* 0x000fe200000000ff */
[----:B0-----:R-:W-:-:S05]  /*0200*/  FFMA R8, R6, -2, R11 ;  /* 0xc000000006087823 */ /* 0x001fca000000000b */
[----:B------:R-:W-:-:S04]  /*0210*/  FSEL R8, R8, 1, !P0 ;  /* 0x3f80000008087808 */ /* 0x000fc80004000000 */
[--C-:B------:R-:W-:Y:S01]  /*0220*/  LOP3.LUT R8, R8, 0x80000000, R7.reuse, 0xb8, !PT ;  /* 0x8000000008087812 */ /* 0x100fe200078eb807 */
[----:B------:R-:W-:-:S04]  /*0230*/  @!P1 FFMA R8, R7, R0, R7 ;  /* 0x0000000007089223 */ /* 0x000fc80000000007 */
[----:B------:R-:W-:-:S04]  /*0240*/  FADD R7, R8, 1 ;  /* 0x3f80000008077421 */ /* 0x000fc80000000000 */
[----:B------:R-:W-:-:S05]  /*0250*/  FMUL R7, R4, R7 ;  /* 0x0000000704077220 */ /* 0x000fca0000400000 */
[----:B------:R-:W-:Y:S01]  /*0260*/  STG.E desc[UR4][R2.64], R7 ;  /* 0x0000000702007986 */ /* 0x000fe2000c101904 */
[----:B------:R-:W-:Y:S05]  /*0270*/  EXIT ;  /* 0x000000000000794d */ /* 0x000fea0003800000 */
.L_x_86:
        /* <DEDUP_REMOVED lines=16> */
.L_x_131:


//--------------------- .text._Z17layer_norm_kernelPfS_S_S_i --------------------------
	.section	.text._Z17layer_norm_kernelPfS_S_S_i,"ax",@progbits
	.align	128
        .global         _Z17layer_norm_kernelPfS_S_S_i
        .type           _Z17layer_norm_kernelPfS_S_S_i,@function
        .size           _Z17layer_norm_kernelPfS_S_S_i,(.L_x_128 - _Z17layer_norm_kernelPfS_S_S_i)
        .other          _Z17layer_norm_kernelPfS_S_S_i,@"STO_CUDA_ENTRY STV_DEFAULT"
_Z17layer_norm_kernelPfS_S_S_i:
.text._Z17layer_norm_kernelPfS_S_S_i:
[----:B------:R-:W-:Y:S01]  /*0000*/  LDC R1, c[0x0][0x37c] ;  /* 0x0000df00ff017b82 */ /* 0x000fe20000000800 */
[----:B------:R-:W0:Y:S07]  /*0010*/  S2R R13, SR_TID.X ;  /* 0x00000000000d7919 */ /* 0x000e2e0000002100 */
[----:B------:R-:W0:Y:S01]  /*0020*/  LDC R11, c[0x0][0x3a0] ;  /* 0x0000e800ff0b7b82 */ /* 0x000e220000000800 */
[----:B------:R-:W1:Y:S01]  /*0030*/  LDCU UR6, c[0x0][0x374] ;  /* 0x00006e80ff0677ac */ /* 0x000e620008000800 */
[----:B------:R-:W-:Y:S01]  /*0040*/  BSSY.RECONVERGENT B0, `(.L_x_87) ;  /* 0x0000013000007945 */ /* 0x000fe20003800200 */
[----:B------:R-:W-:Y:S01]  /*0050*/  IMAD.MOV.U32 R7, RZ, RZ, RZ ;  /* 0x000000ffff077224 */ /* 0x000fe200078e00ff */
[----:B------:R-:W2:Y:S04]  /*0060*/  LDCU.64 UR8, c[0x0][0x358] ;  /* 0x00006b00ff0877ac */ /* 0x000ea80008000a00 */
[----:B------:R-:W-:Y:S08]  /*0070*/  S2UR UR4, SR_CTAID.X ;  /* 0x00000000000479c3 */ /* 0x000ff00000002500 */
[----:B------:R-:W1:Y:S01]  /*0080*/  S2UR UR5, SR_CTAID.Y ;  /* 0x00000000000579c3 */ /* 0x000e620000002600 */
[----:B0-----:R-:W-:Y:S01]  /*0090*/  ISETP.GE.AND P0, PT, R13, R11, PT ;  /* 0x0000000b0d00720c */ /* 0x001fe20003f06270 */
[----:B-1----:R-:W-:-:S12]  /*00a0*/  UIMAD UR4, UR4, UR6, UR5 ;  /* 0x00000006040472a4 */ /* 0x002fd8000f8e0205 */
[----:B--2---:R-:W-:Y:S05]  /*00b0*/  @P0 BRA `(.L_x_88) ;  /* 0x00000000002c0947 */ /* 0x004fea0003800000 */
[----:B------:R-:W0:Y:S01]  /*00c0*/  LDC R9, c[0x0][0x360] ;  /* 0x0000d800ff097b82 */ /* 0x000e220000000800 */
[----:B------:R-:W-:Y:S01]  /*00d0*/  IMAD.MOV.U32 R7, RZ, RZ, RZ ;  /* 0x000000ffff077224 */ /* 0x000fe200078e00ff */
[----:B------:R-:W-:-:S06]  /*00e0*/  MOV R0, R13 ;  /* 0x0000000d00007202 */ /* 0x000fcc0000000f00 */
[----:B------:R-:W1:Y:S02]  /*00f0*/  LDC.64 R4, c[0x0][0x380] ;  /* 0x0000e000ff047b82 */ /* 0x000e640000000a00 */
.L_x_89:
[----:B------:R-:W-:-:S04]  /*0100*/  IMAD R3, R11, UR4, R0 ;  /* 0x000000040b037c24 */ /* 0x000fc8000f8e0200 */
[----:B-1----:R-:W-:-:S06]  /*0110*/  IMAD.WIDE R2, R3, 0x4, R4 ;  /* 0x0000000403027825 */ /* 0x002fcc00078e0204 */
[----:B------:R-:W2:Y:S01]  /*0120*/  LDG.E R2, desc[UR8][R2.64] ;  /* 0x0000000802027981 */ /* 0x000ea2000c1e1900 */
[----:B0-----:R-:W-:-:S05]  /*0130*/  IMAD.IADD R0, R9, 0x1, R0 ;  /* 0x0000000109007824 */ /* 0x001fca00078e0200 */
[----:B------:R-:W-:Y:S01]  /*0140*/  ISETP.GE.AND P0, PT, R0, R11, PT ;  /* 0x0000000b0000720c */ /* 0x000fe20003f06270 */
[----:B--2---:R-:W-:-:S12]  /*0150*/  FADD R7, R2, R7 ;  /* 0x0000000702077221 */ /* 0x004fd80000000000 */
[----:B------:R-:W-:Y:S05]  /*0160*/  @!P0 BRA `(.L_x_89) ;  /* 0xfffffffc00e48947 */ /* 0x000fea000383ffff */
.L_x_88:
[----:B------:R-:W-:Y:S05]  /*0170*/  BSYNC.RECONVERGENT B0 ;  /* 0x0000000000007941 */ /* 0x000fea0003800200 */
.L_x_87:
[----:B------:R-:W0:Y:S01]  /*0180*/  S2UR UR6, SR_CgaCtaId ;  /* 0x00000000000679c3 */ /* 0x000e220000008800 */
[----:B------:R-:W-:Y:S01]  /*0190*/  UMOV UR5, 0x400 ;  /* 0x0000040000057882 */ /* 0x000fe20000000000 */
[----:B------:R-:W1:Y:S01]  /*01a0*/  LDCU UR7, c[0x0][0x360] ;  /* 0x00006c00ff0777ac */ /* 0x000e620008000800 */
[----:B------:R-:W-:Y:S01]  /*01b0*/  ISETP.NE.AND P1, PT, R13, RZ, PT ;  /* 0x000000ff0d00720c */ /* 0x000fe20003f25270 */
[----:B------:R-:W-:Y:S02]  /*01c0*/  UIADD3 UR5, UPT, UPT, UR5, 0x8, URZ ;  /* 0x0000000805057890 */ /* 0x000fe4000fffe0ff */
[----:B-1----:R-:W-:Y:S02]  /*01d0*/  UISETP.GE.U32.AND UP0, UPT, UR7, 0x2, UPT ;  /* 0x000000020700788c */ /* 0x002fe4000bf06070 */
[----:B0-----:R-:W-:-:S06]  /*01e0*/  ULEA UR5, UR6, UR5, 0x18 ;  /* 0x0000000506057291 */ /* 0x001fcc000f8ec0ff */
[----:B------:R-:W-:-:S05]  /*01f0*/  LEA R2, R13, UR5, 0x2 ;  /* 0x000000050d027c11 */ /* 0x000fca000f8e10ff */
[----:B------:R0:W-:Y:S01]  /*0200*/  STS [R2], R7 ;  /* 0x0000000702007388 */ /* 0x0001e20000000800 */
[----:B------:R-:W-:Y:S06]  /*0210*/  BAR.SYNC.DEFER_BLOCKING 0x0 ;  /* 0x0000000000007b1d */ /* 0x000fec0000010000 */
[----:B------:R-:W-:Y:S05]  /*0220*/  BRA.U !UP0, `(.L_x_90) ;  /* 0x0000000108307547 */ /* 0x000fea000b800000 */
[----:B------:R-:W-:-:S07]  /*0230*/  IMAD.U32 R0, RZ, RZ, UR7 ;  /* 0x00000007ff007e24 */ /* 0x000fce000f8e00ff */
.L_x_91:
[----:B------:R-:W-:-:S04]  /*0240*/  SHF.R.U32.HI R6, RZ, 0x1, R0 ;  /* 0x00000001ff067819 */ /* 0x000fc80000011600 */
[----:B------:R-:W-:-:S13]  /*0250*/  ISETP.GE.U32.AND P0, PT, R13, R6, PT ;  /* 0x000000060d00720c */ /* 0x000fda0003f06070 */
[----:B------:R-:W-:Y:S01]  /*0260*/  @!P0 LEA R3, R6, R2, 0x2 ;  /* 0x0000000206038211 */ /* 0x000fe200078e10ff */
[----:B------:R-:W-:Y:S05]  /*0270*/  @!P0 LDS R4, [R2] ;  /* 0x0000000002048984 */ /* 0x000fea0000000800 */
[----:B------:R-:W1:Y:S02]  /*0280*/  @!P0 LDS R3, [R3] ;  /* 0x0000000003038984 */ /* 0x000e640000000800 */
[----:B-1----:R-:W-:-:S05]  /*0290*/  @!P0 FADD R5, R3, R4 ;  /* 0x0000000403058221 */ /* 0x002fca0000000000 */
[----:B------:R1:W-:Y:S01]  /*02a0*/  @!P0 STS [R2], R5 ;  /* 0x0000000502008388 */ /* 0x0003e20000000800 */
[----:B------:R-:W-:Y:S01]  /*02b0*/  BAR.SYNC.DEFER_BLOCKING 0x0 ;  /* 0x0000000000007b1d */ /* 0x000fe20000010000 */
[----:B------:R-:W-:Y:S01]  /*02c0*/  ISETP.GT.U32.AND P0, PT, R0, 0x3, PT ;  /* 0x000000030000780c */ /* 0x000fe20003f04070 */
[----:B------:R-:W-:-:S12]  /*02d0*/  IMAD.MOV.U32 R0, RZ, RZ, R6 ;  /* 0x000000ffff007224 */ /* 0x000fd800078e0006 */
[----:B-1----:R-:W-:Y:S05]  /*02e0*/  @P0 BRA `(.L_x_91) ;  /* 0xfffffffc00d40947 */ /* 0x002fea000383ffff */
.L_x_90:
[----:B------:R-:W-:Y:S04]  /*02f0*/  BSSY.RECONVERGENT B0, `(.L_x_92) ;  /* 0x0000017000007945 */ /* 0x000fe80003800200 */
[----:B------:R-:W-:Y:S05]  /*0300*/  @P1 BRA `(.L_x_93) ;  /* 0x0000000000541947 */ /* 0x000fea0003800000 */
[----:B------:R-:W1:Y:S01]  /*0310*/  S2UR UR6, SR_CgaCtaId ;  /* 0x00000000000679c3 */ /* 0x000e620000008800 */
[----:B------:R-:W-:Y:S02]  /*0320*/  UMOV UR5, 0x400 ;  /* 0x0000040000057882 */ /* 0x000fe40000000000 */
[----:B-1----:R-:W-:Y:S01]  /*0330*/  ULEA UR5, UR6, UR5, 0x18 ;  /* 0x0000000506057291 */ /* 0x002fe2000f8ec0ff */
[----:B------:R-:W1:Y:S08]  /*0340*/  LDCU UR6, c[0x0][0x3a0] ;  /* 0x00007400ff0677ac */ /* 0x000e700008000800 */
[----:B------:R-:W2:Y:S01]  /*0350*/  LDS R0, [UR5+0x8] ;  /* 0x00000805ff007984 */ /* 0x000ea20008000800 */
[----:B-1----:R-:W-:-:S04]  /*0360*/  I2FP.F32.S32 R3, UR6 ;  /* 0x0000000600037c45 */ /* 0x002fc80008201400 */
[----:B------:R-:W1:Y:S02]  /*0370*/  MUFU.RCP R4, R3 ;  /* 0x0000000300047308 */ /* 0x000e640000001000 */
[----:B-1----:R-:W-:-:S04]  /*0380*/  FFMA R5, -R3, R4, 1 ;  /* 0x3f80000003057423 */ /* 0x002fc80000000104 */
[----:B------:R-:W-:Y:S02]  /*0390*/  FFMA R5, R4, R5, R4 ;  /* 0x0000000504057223 */ /* 0x000fe40000000004 */
[----:B--2---:R-:W1:Y:S02]  /*03a0*/  FCHK P0, R0, R3 ;  /* 0x0000000300007302 */ /* 0x004e640000000000 */
[----:B------:R-:W-:-:S04]  /*03b0*/  FFMA R4, R0, R5, RZ ;  /* 0x0000000500047223 */ /* 0x000fc800000000ff */
[----:B------:R-:W-:-:S04]  /*03c0*/  FFMA R6, -R3, R4, R0 ;  /* 0x0000000403067223 */ /* 0x000fc80000000100 */
[----:B------:R-:W-:Y:S01]  /*03d0*/  FFMA R4, R5, R6, R4 ;  /* 0x0000000605047223 */ /* 0x000fe20000000004 */
[----:B-1----:R-:W-:Y:S06]  /*03e0*/  @!P0 BRA `(.L_x_94) ;  /* 0x00000000000c8947 */ /* 0x002fec0003800000 */
[----:B------:R-:W-:-:S07]  /*03f0*/  MOV R14, 0x410 ;  /* 0x00000410000e7802 */ /* 0x000fce0000000f00 */
[----:B0-----:R-:W-:Y:S05]  /*0400*/  CALL.REL.NOINC `($__internal_3_$__cuda_sm3x_div_rn_noftz_f32_slowpath) ;  /* 0x00000008004c7944 */ /* 0x001fea0003c00000 */
[----:B------:R-:W-:-:S07]  /*0410*/  IMAD.MOV.U32 R4, RZ, RZ, R0 ;  /* 0x000000ffff047224 */ /* 0x000fce00078e0000 */
.L_x_94:
[----:B------:R-:W1:Y:S01]  /*0420*/  S2UR UR6, SR_CgaCtaId ;  /* 0x00000000000679c3 */ /* 0x000e620000008800 */
[----:B------:R-:W-:Y:S02]  /*0430*/  UMOV UR5, 0x400 ;  /* 0x0000040000057882 */ /* 0x000fe40000000000 */
[----:B-1----:R-:W-:-:S09]  /*0440*/  ULEA UR5, UR6, UR5, 0x18 ;  /* 0x0000000506057291 */ /* 0x002fd2000f8ec0ff */
[----:B------:R1:W-:Y:S03]  /*0450*/  STS [UR5], R4 ;  /* 0x00000004ff007988 */ /* 0x0003e60008000805 */
.L_x_93:
[----:B------:R-:W-:Y:S05]  /*0460*/  BSYNC.RECONVERGENT B0 ;  /* 0x0000000000007941 */ /* 0x000fea0003800200 */
.L_x_92:
[----:B------:R-:W2:Y:S01]  /*0470*/  LDC R9, c[0x0][0x3a0] ;  /* 0x0000e800ff097b82 */ /* 0x000ea20000000800 */
[----:B------:R-:W-:Y:S01]  /*0480*/  BSSY.RECONVERGENT B0, `(.L_x_95) ;  /* 0x0000014000007945 */ /* 0x000fe20003800200 */
[----:B------:R-:W-:-:S06]  /*0490*/  HFMA2 R3, -RZ, RZ, 0, 0 ;  /* 0x00000000ff037431 */ /* 0x000fcc00000001ff */
[----:B------:R-:W-:Y:S01]  /*04a0*/  BAR.SYNC.DEFER_BLOCKING 0x0 ;  /* 0x0000000000007b1d */ /* 0x000fe20000010000 */
[----:B--2---:R-:W-:-:S13]  /*04b0*/  ISETP.GE.AND P0, PT, R13, R9, PT ;  /* 0x000000090d00720c */ /* 0x004fda0003f06270 */
[----:B------:R-:W-:Y:S05]  /*04c0*/  @P0 BRA `(.L_x_96) ;  /* 0x00000000003c0947 */ /* 0x000fea0003800000 */
[----:B------:R-:W2:Y:S01]  /*04d0*/  S2UR UR6, SR_CgaCtaId ;  /* 0x00000000000679c3 */ /* 0x000ea20000008800 */
[----:B------:R-:W-:Y:S01]  /*04e0*/  UMOV UR5, 0x400 ;  /* 0x0000040000057882 */ /* 0x000fe20000000000 */
[----:B------:R-:W-:Y:S02]  /*04f0*/  IMAD.MOV.U32 R3, RZ, RZ, RZ ;  /* 0x000000ffff037224 */ /* 0x000fe400078e00ff */
[----:B------:R-:W-:-:S04]  /*0500*/  IMAD.MOV.U32 R8, RZ, RZ, R13 ;  /* 0x000000ffff087224 */ /* 0x000fc800078e000d */
[----:B0-----:R-:W0:Y:S01]  /*0510*/  LDC.64 R6, c[0x0][0x380] ;  /* 0x0000e000ff067b82 */ /* 0x001e220000000a00 */
[----:B--2---:R-:W-:-:S09]  /*0520*/  ULEA UR5, UR6, UR5, 0x18 ;  /* 0x0000000506057291 */ /* 0x004fd2000f8ec0ff */
[----:B------:R-:W2:Y:S03]  /*0530*/  LDS R0, [UR5] ;  /* 0x00000005ff007984 */ /* 0x000ea60008000800 */
.L_x_97:
[----:B------:R-:W-:-:S04]  /*0540*/  IMAD R5, R9, UR4, R8 ;  /* 0x0000000409057c24 */ /* 0x000fc8000f8e0208 */
[----:B01----:R-:W-:-:S06]  /*0550*/  IMAD.WIDE R4, R5, 0x4, R6 ;  /* 0x0000000405047825 */ /* 0x003fcc00078e0206 */
[----:B------:R-:W2:Y:S01]  /*0560*/  LDG.E R5, desc[UR8][R4.64] ;  /* 0x0000000804057981 */ /* 0x000ea2000c1e1900 */
[----:B------:R-:W-:-:S04]  /*0570*/  IADD3 R8, PT, PT, R8, UR7, RZ ;  /* 0x0000000708087c10 */ /* 0x000fc8000fffe0ff */
[----:B------:R-:W-:Y:S01]  /*0580*/  ISETP.GE.AND P0, PT, R8, R9, PT ;  /* 0x000000090800720c */ /* 0x000fe20003f06270 */
[----:B--2---:R-:W-:-:S04]  /*0590*/  FADD R10, -R0, R5 ;  /* 0x00000005000a7221 */ /* 0x004fc80000000100 */
[----:B------:R-:W-:-:S08]  /*05a0*/  FFMA R3, R10, R10, R3 ;  /* 0x0000000a0a037223 */ /* 0x000fd00000000003 */
[----:B------:R-:W-:Y:S05]  /*05b0*/  @!P0 BRA `(.L_x_97) ;  /* 0xfffffffc00e08947 */ /* 0x000fea000383ffff */
.L_x_96:
[----:B------:R-:W-:Y:S05]  /*05c0*/  BSYNC.RECONVERGENT B0 ;  /* 0x0000000000007941 */ /* 0x000fea0003800200 */
.L_x_95:
[----:B------:R2:W-:Y:S01]  /*05d0*/  STS [R2], R3 ;  /* 0x0000000302007388 */ /* 0x0005e20000000800 */
[----:B------:R-:W-:Y:S01]  /*05e0*/  UISETP.GE.U32.AND UP0, UPT, UR7, 0x2, UPT ;  /* 0x000000020700788c */ /* 0x000fe2000bf06070 */
[----:B------:R-:W-:Y:S01]  /*05f0*/  BAR.SYNC.DEFER_BLOCKING 0x0 ;  /* 0x0000000000007b1d */ /* 0x000fe20000010000 */
[----:B------:R-:W-:-:S07]  /*0600*/  ISETP.NE.AND P1, PT, R13, RZ, PT ;  /* 0x000000ff0d00720c */ /* 0x000fce0003f25270 */
[----:B--2---:R-:W-:Y:S06]  /*0610*/  BRA.U !UP0, `(.L_x_98) ;  /* 0x0000000108307547 */ /* 0x004fec000b800000 */
[----:B------:R-:W-:-:S07]  /*0620*/  IMAD.U32 R0, RZ, RZ, UR7 ;  /* 0x00000007ff007e24 */ /* 0x000fce000f8e00ff */
.L_x_99:
[----:B------:R-:W-:-:S04]  /*0630*/  SHF.R.U32.HI R6, RZ, 0x1, R0 ;  /* 0x00000001ff067819 */ /* 0x000fc80000011600 */
[----:B------:R-:W-:-:S13]  /*0640*/  ISETP.GE.U32.AND P0, PT, R13, R6, PT ;  /* 0x000000060d00720c */ /* 0x000fda0003f06070 */
[----:B------:R-:W-:Y:S01]  /*0650*/  @!P0 IMAD R3, R6, 0x4, R2 ;  /* 0x0000000406038824 */ /* 0x000fe200078e0202 */
[----:B-1----:R-:W-:Y:S05]  /*0660*/  @!P0 LDS R4, [R2] ;  /* 0x0000000002048984 */ /* 0x002fea0000000800 */
[----:B------:R-:W1:Y:S02]  /*0670*/  @!P0 LDS R3, [R3] ;  /* 0x0000000003038984 */ /* 0x000e640000000800 */
[----:B-1----:R-:W-:-:S05]  /*0680*/  @!P0 FADD R5, R3, R4 ;  /* 0x0000000403058221 */ /* 0x002fca0000000000 */
[----:B------:R2:W-:Y:S01]  /*0690*/  @!P0 STS [R2], R5 ;  /* 0x0000000502008388 */ /* 0x0005e20000000800 */
[----:B------:R-:W-:Y:S01]  /*06a0*/  BAR.SYNC.DEFER_BLOCKING 0x0 ;  /* 0x0000000000007b1d */ /* 0x000fe20000010000 */
[----:B------:R-:W-:Y:S02]  /*06b0*/  ISETP.GT.U32.AND P0, PT, R0, 0x3, PT ;  /* 0x000000030000780c */ /* 0x000fe40003f04070 */
[----:B------:R-:W-:-:S11]  /*06c0*/  MOV R0, R6 ;  /* 0x0000000600007202 */ /* 0x000fd60000000f00 */
[----:B--2---:R-:W-:Y:S05]  /*06d0*/  @P0 BRA `(.L_x_99) ;  /* 0xfffffffc00d40947 */ /* 0x004fea000383ffff */
.L_x_98:
[----:B------:R-:W-:Y:S04]  /*06e0*/  BSSY.RECONVERGENT B0, `(.L_x_100) ;  /* 0x0000018000007945 */ /* 0x000fe80003800200 */
[----:B------:R-:W-:Y:S05]  /*06f0*/  @P1 BRA `(.L_x_101) ;  /* 0x0000000000581947 */ /* 0x000fea0003800000 */
[----:B------:R-:W2:Y:S01]  /*0700*/  S2UR UR6, SR_CgaCtaId ;  /* 0x00000000000679c3 */ /* 0x000ea20000008800 */
[----:B------:R-:W-:Y:S02]  /*0710*/  UMOV UR5, 0x400 ;  /* 0x0000040000057882 */ /* 0x000fe40000000000 */
[----:B--2---:R-:W-:Y:S01]  /*0720*/  ULEA UR5, UR6, UR5, 0x18 ;  /* 0x0000000506057291 */ /* 0x004fe2000f8ec0ff */
[----:B------:R-:W1:Y:S08]  /*0730*/  LDCU UR6, c[0x0][0x3a0] ;  /* 0x00007400ff0677ac */ /* 0x000e700008000800 */
[----:B------:R-:W2:Y:S01]  /*0740*/  LDS R3, [UR5+0x8] ;  /* 0x00000805ff037984 */ /* 0x000ea20008000800 */
[----:B-1----:R-:W-:-:S04]  /*0750*/  I2FP.F32.S32 R4, UR6 ;  /* 0x0000000600047c45 */ /* 0x002fc80008201400 */
[----:B------:R-:W1:Y:S02]  /*0760*/  MUFU.RCP R5, R4 ;  /* 0x0000000400057308 */ /* 0x000e640000001000 */
[----:B-1----:R-:W-:-:S04]  /*0770*/  FFMA R0, -R4, R5, 1 ;  /* 0x3f80000004007423 */ /* 0x002fc80000000105 */
[----:B------:R-:W-:Y:S02]  /*0780*/  FFMA R0, R5, R0, R5 ;  /* 0x0000000005007223 */ /* 0x000fe40000000005 */
[----:B--2---:R-:W1:Y:S02]  /*0790*/  FCHK P0, R3, R4 ;  /* 0x0000000403007302 */ /* 0x004e640000000000 */
[----:B0-----:R-:W-:-:S04]  /*07a0*/  FFMA R2, R0, R3, RZ ;  /* 0x0000000300027223 */ /* 0x001fc800000000ff */
[----:B------:R-:W-:-:S04]  /*07b0*/  FFMA R5, -R4, R2, R3 ;  /* 0x0000000204057223 */ /* 0x000fc80000000103 */
[----:B------:R-:W-:Y:S01]  /*07c0*/  FFMA R0, R0, R5, R2 ;  /* 0x0000000500007223 */ /* 0x000fe20000000002 */
[----:B-1----:R-:W-:Y:S06]  /*07d0*/  @!P0 BRA `(.L_x_102) ;  /* 0x0000000000108947 */ /* 0x002fec0003800000 */
[----:B------:R-:W-:Y:S01]  /*07e0*/  IMAD.MOV.U32 R0, RZ, RZ, R3 ;  /* 0x000000ffff007224 */ /* 0x000fe200078e0003 */
[----:B------:R-:W-:Y:S01]  /*07f0*/  MOV R14, 0x820 ;  /* 0x00000820000e7802 */ /* 0x000fe20000000f00 */
[----:B------:R-:W-:-:S07]  /*0800*/  IMAD.MOV.U32 R3, RZ, RZ, R4 ;  /* 0x000000ffff037224 */ /* 0x000fce00078e0004 */
[----:B------:R-:W-:Y:S05]  /*0810*/  CALL.REL.NOINC `($__internal_3_$__cuda_sm3x_div_rn_noftz_f32_slowpath) ;  /* 0x0000000400487944 */ /* 0x000fea0003c00000 */
.L_x_102:
[----:B------:R-:W0:Y:S01]  /*0820*/  S2UR UR6, SR_CgaCtaId ;  /* 0x00000000000679c3 */ /* 0x000e220000008800 */
[----:B------:R-:W-:Y:S02]  /*0830*/  UMOV UR5, 0x400 ;  /* 0x0000040000057882 */ /* 0x000fe40000000000 */
[----:B0-----:R-:W-:-:S09]  /*0840*/  ULEA UR5, UR6, UR5, 0x18 ;  /* 0x0000000506057291 */ /* 0x001fd2000f8ec0ff */
[----:B------:R2:W-:Y:S03]  /*0850*/  STS [UR5+0x4], R0 ;  /* 0x00000400ff007988 */ /* 0x0005e60008000805 */
.L_x_101:
[----:B------:R-:W-:Y:S05]  /*0860*/  BSYNC.RECONVERGENT B0 ;  /* 0x0000000000007941 */ /* 0x000fea0003800200 */
.L_x_100:
[----:B------:R-:W3:Y:S01]  /*0870*/  LDCU UR5, c[0x0][0x3a0] ;  /* 0x00007400ff0577ac */ /* 0x000ee20008000800 */
[----:B------:R-:W-:Y:S01]  /*0880*/  BAR.SYNC.DEFER_BLOCKING 0x0 ;  /* 0x0000000000007b1d */ /* 0x000fe20000010000 */
[----:B---3--:R-:W-:-:S13]  /*0890*/  ISETP.GE.AND P0, PT, R13, UR5, PT ;  /* 0x000000050d007c0c */ /* 0x008fda000bf06270 */
[----:B------:R-:W-:Y:S05]  /*08a0*/  @P0 EXIT ;  /* 0x000000000000094d */ /* 0x000fea0003800000 */
[----:B------:R-:W3:Y:S01]  /*08b0*/  S2UR UR6, SR_CgaCtaId ;  /* 0x00000000000679c3 */ /* 0x000ee20000008800 */
[----:B------:R-:W-:-:S07]  /*08c0*/  UMOV UR5, 0x400 ;  /* 0x0000040000057882 */ /* 0x000fce0000000000 */
[----:B------:R-:W4:Y:S08]  /*08d0*/  LDC R12, c[0x0][0x3a0] ;  /* 0x0000e800ff0c7b82 */ /* 0x000f300000000800 */
[----:B-1----:R-:W1:Y:S01]  /*08e0*/  LDC.64 R4, c[0x0][0x380] ;  /* 0x0000e000ff047b82 */ /* 0x002e620000000a00 */
[----:B---3--:R-:W-:-:S07]  /*08f0*/  ULEA UR5, UR6, UR5, 0x18 ;  /* 0x0000000506057291 */ /* 0x008fce000f8ec0ff */
[----:B0-----:R-:W0:Y:S02]  /*0900*/  LDC.64 R6, c[0x0][0x388] ;  /* 0x0000e200ff067b82 */ /* 0x001e240000000a00 */
[----:B------:R-:W2:Y:S06]  /*0910*/  LDS.64 R2, [UR5] ;  /* 0x00000005ff027984 */ /* 0x000eac0008000a00 */
[----:B------:R-:W3:Y:S01]  /*0920*/  LDC.64 R8, c[0x0][0x390] ;  /* 0x0000e400ff087b82 */ /* 0x000ee20000000a00 */
[----:B------:R-:W0:Y:S07]  /*0930*/  LDCU UR5, c[0x0][0x3a0] ;  /* 0x00007400ff0577ac */ /* 0x000e2e0008000800 */
[----:B------:R-:W0:Y:S01]  /*0940*/  LDC.64 R10, c[0x0][0x398] ;  /* 0x0000e600ff0a7b82 */ /* 0x000e220000000a00 */
[----:B--2---:R-:W-:-:S04]  /*0950*/  FADD R0, R3, 9.9999997473787516356e-06 ;  /* 0x3727c5ac03007421 */ /* 0x004fc80000000000 */
[----:B------:R2:W0:Y:S01]  /*0960*/  MUFU.RSQ R3, R0 ;  /* 0x0000000000037308 */ /* 0x0004220000001400 */
[----:B------:R-:W-:-:S04]  /*0970*/  IADD3 R14, PT, PT, R0, -0xd000000, RZ ;  /* 0xf3000000000e7810 */ /* 0x000fc80007ffe0ff */
[----:B------:R-:W-:-:S13]  /*0980*/  ISETP.GT.U32.AND P0, PT, R14, 0x727fffff, PT ;  /* 0x727fffff0e00780c */ /* 0x000fda0003f04070 */
[----:B01234-:R-:W-:Y:S05]  /*0990*/  @!P0 BRA `(.L_x_103) ;  /* 0x00000000000c8947 */ /* 0x01ffea0003800000 */
[----:B------:R-:W-:-:S07]  /*09a0*/  MOV R16, 0x9c0 ;  /* 0x000009c000107802 */ /* 0x000fce0000000f00 */
[----:B------:R-:W-:Y:S05]  /*09b0*/  CALL.REL.NOINC `($__internal_2_$__cuda_sm20_sqrt_rn_f32_slowpath) ;  /* 0x0000000000847944 */ /* 0x000fea0003c00000 */
[----:B------:R-:W-:Y:S05]  /*09c0*/  BRA `(.L_x_104) ;  /* 0x0000000000107947 */ /* 0x000fea0003800000 */
.L_x_103:
[----:B------:R-:W-:Y:S01]  /*09d0*/  FMUL.FTZ R15, R0, R3 ;  /* 0x00000003000f7220 */ /* 0x000fe20000410000 */
[----:B------:R-:W-:-:S03]  /*09e0*/  FMUL.FTZ R3, R3, 0.5 ;  /* 0x3f00000003037820 */ /* 0x000fc60000410000 */
[----:B------:R-:W-:-:S04]  /*09f0*/  FFMA R0, -R15, R15, R0 ;  /* 0x0000000f0f007223 */ /* 0x000fc80000000100 */
[----:B------:R-:W-:-:S07]  /*0a00*/  FFMA R3, R0, R3, R15 ;  /* 0x0000000300037223 */ /* 0x000fce000000000f */
.L_x_104:
[----:B0-----:R-:W-:-:S04]  /*0a10*/  IMAD R15, R12, UR4, R13 ;  /* 0x000000040c0f7c24 */ /* 0x001fc8000f8e020d */
[----:B------:R-:W-:-:S06]  /*0a20*/  IMAD.WIDE R16, R15, 0x4, R4 ;  /* 0x000000040f107825 */ /* 0x000fcc00078e0204 */
[----:B------:R-:W2:Y:S01]  /*0a30*/  LDG.E R17, desc[UR8][R16.64] ;  /* 0x0000000810117981 */ /* 0x000ea2000c1e1900 */
[----:B------:R-:W0:Y:S01]  /*0a40*/  MUFU.RCP R14, R3 ;  /* 0x00000003000e7308 */ /* 0x000e220000001000 */
[----:B------:R-:W-:Y:S01]  /*0a50*/  BSSY.RECONVERGENT B0, `(.L_x_105) ;  /* 0x000000c000007945 */ /* 0x000fe20003800200 */
[----:B0-----:R-:W-:-:S04]  /*0a60*/  FFMA R19, -R3, R14, 1 ;  /* 0x3f80000003137423 */ /* 0x001fc8000000010e */
[----:B------:R-:W-:Y:S01]  /*0a70*/  FFMA R19, R14, R19, R14 ;  /* 0x000000130e137223 */ /* 0x000fe2000000000e */
[----:B--2---:R-:W-:-:S04]  /*0a80*/  FADD R0, -R2, R17 ;  /* 0x0000001102007221 */ /* 0x004fc80000000100 */
[----:B------:R-:W0:Y:S01]  /*0a90*/  FCHK P0, R0, R3 ;  /* 0x0000000300007302 */ /* 0x000e220000000000 */
[----:B------:R-:W-:-:S04]  /*0aa0*/  FFMA R14, R0, R19, RZ ;  /* 0x00000013000e7223 */ /* 0x000fc800000000ff */
[----:B------:R-:W-:-:S04]  /*0ab0*/  FFMA R18, -R3, R14, R0 ;  /* 0x0000000e03127223 */ /* 0x000fc80000000100 */
[----:B------:R-:W-:Y:S01]  /*0ac0*/  FFMA R20, R19, R18, R14 ;  /* 0x0000001213147223 */ /* 0x000fe2000000000e */
[----:B0-----:R-:W-:Y:S06]  /*0ad0*/  @!P0 BRA `(.L_x_106) ;  /* 0x00000000000c8947 */ /* 0x001fec0003800000 */
[----:B------:R-:W-:-:S07]  /*0ae0*/  MOV R14, 0xb00 ;  /* 0x00000b00000e7802 */ /* 0x000fce0000000f00 */
[----:B------:R-:W-:Y:S05]  /*0af0*/  CALL.REL.NOINC `($__internal_3_$__cuda_sm3x_div_rn_noftz_f32_slowpath) ;  /* 0x0000000000907944 */ /* 0x000fea0003c00000 */
[----:B------:R-:W-:-:S07]  /*0b00*/  IMAD.MOV.U32 R20, RZ, RZ, R0 ;  /* 0x000000ffff147224 */ /* 0x000fce00078e0000 */
.L_x_106:
[----:B------:R-:W-:Y:S05]  /*0b10*/  BSYNC.RECONVERGENT B0 ;  /* 0x0000000000007941 */ /* 0x000fea0003800200 */
.L_x_105:
[----:B------:R-:W-:-:S04]  /*0b20*/  IMAD.WIDE R16, R13, 0x4, R8 ;  /* 0x000000040d107825 */ /* 0x000fc800078e0208 */
[----:B------:R-:W-:Y:S02]  /*0b30*/  IMAD.WIDE R18, R13, 0x4, R10 ;  /* 0x000000040d127825 */ /* 0x000fe400078e020a */
[----:B------:R-:W2:Y:S04]  /*0b40*/  LDG.E R17, desc[UR8][R16.64] ;  /* 0x0000000810117981 */ /* 0x000ea8000c1e1900 */
[----:B------:R-:W2:Y:S01]  /*0b50*/  LDG.E R18, desc[UR8][R18.64] ;  /* 0x0000000812127981 */ /* 0x000ea2000c1e1900 */
[----:B------:R-:W-:-:S04]  /*0b60*/  IMAD.WIDE R14, R15, 0x4, R6 ;  /* 0x000000040f0e7825 */ /* 0x000fc800078e0206 */
[----:B------:R-:W-:-:S05]  /*0b70*/  VIADD R13, R13, UR7 ;  /* 0x000000070d0d7c36 */ /* 0x000fca0008000000 */
[----:B------:R-:W-:Y:S01]  /*0b80*/  ISETP.GE.AND P0, PT, R13, UR5, PT ;  /* 0x000000050d007c0c */ /* 0x000fe2000bf06270 */
[----:B--2---:R-:W-:-:S05]  /*0b90*/  FFMA R21, R17, R20, R18 ;  /* 0x0000001411157223 */ /* 0x004fca0000000012 */
[----:B------:R0:W-:Y:S07]  /*0ba0*/  STG.E desc[UR8][R14.64], R21 ;  /* 0x000000150e007986 */ /* 0x0001ee000c101908 */
[----:B------:R-:W-:Y:S05]  /*0bb0*/  @!P0 BRA `(.L_x_104) ;  /* 0xfffffffc00948947 */ /* 0x000fea000383ffff */
[----:B------:R-:W-:Y:S05]  /*0bc0*/  EXIT ;  /* 0x000000000000794d */ /* 0x000fea0003800000 */
        .weak           $__internal_2_$__cuda_sm20_sqrt_rn_f32_slowpath
        .type           $__internal_2_$__cuda_sm20_sqrt_rn_f32_slowpath,@function
        .size           $__internal_2_$__cuda_sm20_sqrt_rn_f32_slowpath,($__internal_3_$__cuda_sm3x_div_rn_noftz_f32_slowpath - $__internal_2_$__cuda_sm20_sqrt_rn_f32_slowpath)
$__internal_2_$__cuda_sm20_sqrt_rn_f32_slowpath:
[----:B------:R-:W-:-:S13]  /*0bd0*/  LOP3.LUT P0, RZ, R0, 0x7fffffff, RZ, 0xc0, !PT ;  /* 0x7fffffff00ff7812 */ /* 0x000fda000780c0ff */
[----:B------:R-:W-:Y:S01]  /*0be0*/  @!P0 MOV R3, R0 ;  /* 0x0000000000038202 */ /* 0x000fe20000000f00 */
[----:B------:R-:W-:Y:S06]  /*0bf0*/  @!P0 BRA `(.L_x_107) ;  /* 0x0000000000448947 */ /* 0x000fec0003800000 */
[----:B------:R-:W-:-:S13]  /*0c00*/  FSETP.GEU.FTZ.AND P0, PT, R0, RZ, PT ;  /* 0x000000ff0000720b */ /* 0x000fda0003f1e000 */
[----:B------:R-:W-:Y:S01]  /*0c10*/  @!P0 IMAD.MOV.U32 R3, RZ, RZ, 0x7fffffff ;  /* 0x7fffffffff038424 */ /* 0x000fe200078e00ff */
        /* <DEDUP_REMOVED lines=15> */
.L_x_107:
[----:B------:R-:W-:Y:S01]  /*0d10*/  MOV R14, R16 ;  /* 0x00000010000e7202 */ /* 0x000fe20000000f00 */
[----:B------:R-:W-:-:S04]  /*0d20*/  IMAD.MOV.U32 R15, RZ, RZ, 0x0 ;  /* 0x00000000ff0f7424 */ /* 0x000fc800078e00ff */
[----:B------:R-:W-:Y:S05]  /*0d30*/  RET.REL.NODEC R14 `(_Z17layer_norm_kernelPfS_S_S_i) ;  /* 0xfffffff00eb07950 */ /* 0x000fea0003c3ffff */
        .weak           $__internal_3_$__cuda_sm3x_div_rn_noftz_f32_slowpath
        .type           $__internal_3_$__cuda_sm3x_div_rn_noftz_f32_slowpath,@function
        .size           $__internal_3_$__cuda_sm3x_div_rn_noftz_f32_slowpath,(.L_x_128 - $__internal_3_$__cuda_sm3x_div_rn_noftz_f32_slowpath)
$__internal_3_$__cuda_sm3x_div_rn_noftz_f32_slowpath:
[--C-:B------:R-:W-:Y:S01]  /*0d40*/  SHF.R.U32.HI R16, RZ, 0x17, R3.reuse ;  /* 0x00000017ff107819 */ /* 0x100fe20000011603 */
[----:B------:R-:W-:Y:S01]  /*0d50*/  BSSY.RECONVERGENT B1, `(.L_x_108) ;  /* 0x0000063000017945 */ /* 0x000fe20003800200 */
[----:B------:R-:W-:Y:S01]  /*0d60*/  SHF.R.U32.HI R17, RZ, 0x17, R0 ;  /* 0x00000017ff117819 */ /* 0x000fe20000011600 */
[----:B------:R-:W-:Y:S01]  /*0d70*/  IMAD.MOV.U32 R19, RZ, RZ, R3 ;  /* 0x000000ffff137224 */ /* 0x000fe200078e0003 */
[----:B------:R-:W-:Y:S02]  /*0d80*/  LOP3.LUT R16, R16, 0xff, RZ, 0xc0, !PT ;  /* 0x000000ff10107812 */ /* 0x000fe400078ec0ff */
[----:B------:R-:W-:-:S03]  /*0d90*/  LOP3.LUT R23, R17, 0xff, RZ, 0xc0, !PT ;  /* 0x000000ff11177812 */ /* 0x000fc600078ec0ff */
[----:B------:R-:W-:Y:S01]  /*0da0*/  VIADD R20, R16, 0xffffffff ;  /* 0xffffffff10147836 */ /* 0x000fe20000000000 */
[----:B------:R-:W-:-:S04]  /*0db0*/  IADD3 R18, PT, PT, R23, -0x1, RZ ;  /* 0xffffffff17127810 */ /* 0x000fc80007ffe0ff */
[----:B------:R-:W-:-:S04]  /*0dc0*/  ISETP.GT.U32.AND P0, PT, R20, 0xfd, PT ;  /* 0x000000fd1400780c */ /* 0x000fc80003f04070 */
[----:B------:R-:W-:-:S13]  /*0dd0*/  ISETP.GT.U32.OR P0, PT, R18, 0xfd, P0 ;  /* 0x000000fd1200780c */ /* 0x000fda0000704470 */
[----:B------:R-:W-:Y:S01]  /*0de0*/  @!P0 IMAD.MOV.U32 R17, RZ, RZ, RZ ;  /* 0x000000ffff118224 */ /* 0x000fe200078e00ff */
        /* <DEDUP_REMOVED lines=20> */
[----:B------:R-:W-:Y:S02]  /*0f30*/  @!P0 IMAD.MOV.U32 R17, RZ, RZ, -0x40 ;  /* 0xffffffc0ff118424 */ /* 0x000fe400078e00ff */
[----:B------:R-:W-:Y:S01]  /*0f40*/  @!P0 FFMA R0, R0, 1.84467440737095516160e+19, RZ ;  /* 0x5f80000000008823 */ /* 0x000fe200000000ff */
[----:B------:R-:W-:Y:S01]  /*0f50*/  @!P1 FFMA R19, R3, 1.84467440737095516160e+19, RZ ;  /* 0x5f80000003139823 */ /* 0x000fe200000000ff */
[----:B------:R-:W-:-:S07]  /*0f60*/  @!P1 VIADD R17, R17, 0x40 ;  /* 0x0000004011119836 */ /* 0x000fce0000000000 */
.L_x_109:
[----:B------:R-:W-:Y:S01]  /*0f70*/  LEA R18, R16, 0xc0800000, 0x17 ;  /* 0xc080000010127811 */ /* 0x000fe200078eb8ff */
[----:B------:R-:W-:Y:S01]  /*0f80*/  VIADD R23, R23, 0xffffff81 ;  /* 0xffffff8117177836 */ /* 0x000fe20000000000 */
[----:B------:R-:W-:Y:S02]  /*0f90*/  BSSY.RECONVERGENT B2, `(.L_x_114) ;  /* 0x0000035000027945 */ /* 0x000fe40003800200 */
[----:B------:R-:W-:Y:S01]  /*0fa0*/  IADD3 R20, PT, PT, -R18, R19, RZ ;  /* 0x0000001312147210 */ /* 0x000fe20007ffe1ff */
[----:B------:R-:W-:-:S03]  /*0fb0*/  IMAD R0, R23, -0x800000, R0 ;  /* 0xff80000017007824 */ /* 0x000fc600078e0200 */
[----:B------:R0:W1:Y:S01]  /*0fc0*/  MUFU.RCP R19, R20 ;  /* 0x0000001400137308 */ /* 0x0000620000001000 */
[----:B------:R-:W-:Y:S01]  /*0fd0*/  FADD.FTZ R21, -R20, -RZ ;  /* 0x800000ff14157221 */ /* 0x000fe20000010100 */
[----:B0-----:R-:W-:-:S05]  /*0fe0*/  IADD3 R20, PT, PT, R23, 0x7f, -R16 ;  /* 0x0000007f17147810 */ /* 0x001fca0007ffe810 */
[----:B------:R-:W-:Y:S02]  /*0ff0*/  IMAD.IADD R17, R20, 0x1, R17 ;  /* 0x0000000114117824 */ /* 0x000fe400078e0211 */
        /* <DEDUP_REMOVED lines=9> */
[----:B------:R-:W-:-:S05]  /*1090*/  IADD3 R20, PT, PT, R16, R17, RZ ;  /* 0x0000001110147210 */ /* 0x000fca0007ffe0ff */
[----:B------:R-:W-:-:S05]  /*10a0*/  VIADD R16, R20, 0xffffffff ;  /* 0xffffffff14107836 */ /* 0x000fca0000000000 */
        /* <DEDUP_REMOVED lines=9> */
[CCC-:B------:R-:W-:Y:S01]  /*1140*/  FFMA.RZ R16, R19.reuse, R21.reuse, R18.reuse ;  /* 0x0000001513107223 */ /* 0x1c0fe2000000c012 */
[C---:B------:R-:W-:Y:S02]  /*1150*/  ISETP.NE.AND P2, PT, R20.reuse, RZ, PT ;  /* 0x000000ff1400720c */ /* 0x040fe40003f45270 */
[----:B------:R-:W-:Y:S02]  /*1160*/  ISETP.NE.AND P1, PT, R20, RZ, PT ;  /* 0x000000ff1400720c */ /* 0x000fe40003f25270 */
[----:B------:R-:W-:Y:S01]  /*1170*/  LOP3.LUT R17, R16, 0x7fffff, RZ, 0xc0, !PT ;  /* 0x007fffff10117812 */ /* 0x000fe200078ec0ff */
[CCC-:B------:R-:W-:Y:S01]  /*1180*/  FFMA.RP R16, R19.reuse, R21.reuse, R18.reuse ;  /* 0x0000001513107223 */ /* 0x1c0fe20000008012 */
[----:B------:R-:W-:Y:S01]  /*1190*/  FFMA.RM R19, R19, R21, R18 ;  /* 0x0000001513137223 */ /* 0x000fe20000004012 */
[C---:B------:R-:W-:Y:S01]  /*11a0*/  VIADD R18, R20.reuse, 0x20 ;  /* 0x0000002014127836 */ /* 0x040fe20000000000 */
[----:B------:R-:W-:Y:S02]  /*11b0*/  LOP3.LUT R17, R17, 0x800000, RZ, 0xfc, !PT ;  /* 0x0080000011117812 */ /* 0x000fe400078efcff */
[----:B------:R-:W-:-:S02]  /*11c0*/  IADD3 R20, PT, PT, -R20, RZ, RZ ;  /* 0x000000ff14147210 */ /* 0x000fc40007ffe1ff */
[----:B------:R-:W-:Y:S02]  /*11d0*/  SHF.L.U32 R18, R17, R18, RZ ;  /* 0x0000001211127219 */ /* 0x000fe400000006ff */
[----:B------:R-:W-:Y:S02]  /*11e0*/  FSETP.NEU.FTZ.AND P0, PT, R16, R19, PT ;  /* 0x000000131000720b */ /* 0x000fe40003f1d000 */
[----:B------:R-:W-:Y:S02]  /*11f0*/  SEL R16, R20, RZ, P2 ;  /* 0x000000ff14107207 */ /* 0x000fe40001000000 */
[----:B------:R-:W-:Y:S02]  /*1200*/  ISETP.NE.AND P1, PT, R18, RZ, P1 ;  /* 0x000000ff1200720c */ /* 0x000fe40000f25270 */
[----:B------:R-:W-:Y:S02]  /*1210*/  SHF.R.U32.HI R16, RZ, R16, R17 ;  /* 0x00000010ff107219 */ /* 0x000fe40000011611 */
[----:B------:R-:W-:-:S02]  /*1220*/  PLOP3.LUT P0, PT, P0, P1, PT, 0xf8, 0x8f ;  /* 0x00000000008f781c */ /* 0x000fc40000703f70 */
[----:B------:R-:W-:Y:S02]  /*1230*/  SHF.R.U32.HI R18, RZ, 0x1, R16 ;  /* 0x00000001ff127819 */ /* 0x000fe40000011610 */
[----:B------:R-:W-:-:S04]  /*1240*/  SEL R17, RZ, 0x1, !P0 ;  /* 0x00000001ff117807 */ /* 0x000fc80004000000 */
[----:B------:R-:W-:-:S04]  /*1250*/  LOP3.LUT R17, R17, 0x1, R18, 0xf8, !PT ;  /* 0x0000000111117812 */ /* 0x000fc800078ef812 */
[----:B------:R-:W-:-:S05]  /*1260*/  LOP3.LUT R17, R17, R16, RZ, 0xc0, !PT ;  /* 0x0000001011117212 */ /* 0x000fca00078ec0ff */
[----:B------:R-:W-:-:S05]  /*1270*/  IMAD.IADD R17, R18, 0x1, R17 ;  /* 0x0000000112117824 */ /* 0x000fca00078e0211 */
[----:B------:R-:W-:Y:S01]  /*1280*/  LOP3.LUT R0, R17, R0, RZ, 0xfc, !PT ;  /* 0x0000000011007212 */ /* 0x000fe200078efcff */
[----:B------:R-:W-:Y:S06]  /*1290*/  BRA `(.L_x_117) ;  /* 0x0000000000107947 */ /* 0x000fec0003800000 */
.L_x_116:
[----:B------:R-:W-:-:S04]  /*12a0*/  LOP3.LUT R0, R0, 0x80000000, RZ, 0xc0, !PT ;  /* 0x8000000000007812 */ /* 0x000fc800078ec0ff */
[----:B------:R-:W-:Y:S01]  /*12b0*/  LOP3.LUT R0, R0, 0x7f800000, RZ, 0xfc, !PT ;  /* 0x7f80000000007812 */ /* 0x000fe200078efcff */
[----:B------:R-:W-:Y:S06]  /*12c0*/  BRA `(.L_x_117) ;  /* 0x0000000000047947 */ /* 0x000fec0003800000 */
.L_x_115:
[----:B------:R-:W-:-:S07]  /*12d0*/  LEA R0, R17, R0, 0x17 ;  /* 0x0000000011007211 */ /* 0x000fce00078eb8ff */
.L_x_117:
[----:B------:R-:W-:Y:S05]  /*12e0*/  BSYNC.RECONVERGENT B2 ;  /* 0x0000000000027941 */ /* 0x000fea0003800200 */
.L_x_114:
[----:B------:R-:W-:Y:S05]  /*12f0*/  BRA `(.L_x_118) ;  /* 0x0000000000207947 */ /* 0x000fea0003800000 */
.L_x_113:
[----:B------:R-:W-:-:S04]  /*1300*/  LOP3.LUT R0, R19, 0x80000000, R0, 0x48, !PT ;  /* 0x8000000013007812 */ /* 0x000fc800078e4800 */
[----:B------:R-:W-:Y:S01]  /*1310*/  LOP3.LUT R0, R0, 0x7f800000, RZ, 0xfc, !PT ;  /* 0x7f80000000007812 */ /* 0x000fe200078efcff */
[----:B------:R-:W-:Y:S06]  /*1320*/  BRA `(.L_x_118) ;  /* 0x0000000000147947 */ /* 0x000fec0003800000 */
.L_x_112:
[----:B------:R-:W-:Y:S01]  /*1330*/  LOP3.LUT R0, R19, 0x80000000, R0, 0x48, !PT ;  /* 0x8000000013007812 */ /* 0x000fe200078e4800 */
[----:B------:R-:W-:Y:S06]  /*1340*/  BRA `(.L_x_118) ;  /* 0x00000000000c7947 */ /* 0x000fec0003800000 */
.L_x_111:
[----:B------:R-:W0:Y:S01]  /*1350*/  MUFU.RSQ R0, -QNAN ;  /* 0xffc0000000007908 */ /* 0x000e220000001400 */
[----:B------:R-:W-:Y:S05]  /*1360*/  BRA `(.L_x_118) ;  /* 0x0000000000047947 */ /* 0x000fea0003800000 */
.L_x_110:
[----:B------:R-:W-:-:S07]  /*1370*/  FADD.FTZ R0, R0, R3 ;  /* 0x0000000300007221 */ /* 0x000fce0000010000 */
.L_x_118:
[----:B------:R-:W-:Y:S05]  /*1380*/  BSYNC.RECONVERGENT B1 ;  /* 0x0000000000017941 */ /* 0x000fea0003800200 */
.L_x_108:
[----:B------:R-:W-:Y:S02]  /*1390*/  HFMA2 R17, -RZ, RZ, 0, 0 ;  /* 0x00000000ff117431 */ /* 0x000fe400000001ff */
[----:B------:R-:W-:-:S04]  /*13a0*/  IMAD.MOV.U32 R16, RZ, RZ, R14 ;  /* 0x000000ffff107224 */ /* 0x000fc800078e000e */
[----:B0-----:R-:W-:Y:S05]  /*13b0*/  RET.REL.NODEC R16 `(_Z17layer_norm_kernelPfS_S_S_i) ;  /* 0xffffffec10107950 */ /* 0x001fea0003c3ffff */
.L_x_119:
        /* <DEDUP_REMOVED lines=12> */
.L_x_128:


//--------------------- .text._Z13matmul_kernelPfS_S_iii --------------------------
	.section	.text._Z13matmul_kernelPfS_S_iii,"ax",@progbits
	.align	128
        .global         _Z13matmul_kernelPfS_S_iii
        .type           _Z13matmul_kernelPfS_S_iii,@function
        .size           _Z13matmul_kernelPfS_S_iii,(.L_x_133 - _Z13matmul_kernelPfS_S_iii)
        .other          _Z13matmul_kernelPfS_S_iii,@"STO_CUDA_ENTRY STV_DEFAULT"
_Z13matmul_kernelPfS_S_iii:
.text._Z13matmul_kernelPfS_S_iii:
[----:B------:R-:W-:Y:S01]  /*0000*/  LDC R1, c[0x0][0x37c] ;  /* 0x0000df00ff017b82 */ /* 0x000fe20000000800 */
[----:B------:R-:W0:Y:S07]  /*0010*/  S2R R5, SR_TID.X ;  /* 0x0000000000057919 */ /* 0x000e2e0000002100 */
[----:B------:R-:W1:Y:S01]  /*0020*/  LDC R19, c[0x0][0x364] ;  /* 0x0000d900ff137b82 */ /* 0x000e620000000800 */
[----:B------:R-:W1:Y:S07]  /*0030*/  S2R R4, SR_TID.Y ;  /* 0x0000000000047919 */ /* 0x000e6e0000002200 */
[----:B------:R-:W0:Y:S08]  /*0040*/  S2UR UR5, SR_CTAID.X ;  /* 0x00000000000579c3 */ /* 0x000e300000002500 */
[----:B------:R-:W0:Y:S08]  /*0050*/  LDC R0, c[0x0][0x360] ;  /* 0x0000d800ff007b82 */ /* 0x000e300000000800 */
[----:B------:R-:W1:Y:S08]  /*0060*/  S2UR UR4, SR_CTAID.Y ;  /* 0x00000000000479c3 */ /* 0x000e700000002600 */
[----:B------:R-:W2:Y:S01]  /*0070*/  LDC.64 R2, c[0x0][0x398] ;  /* 0x0000e600ff027b82 */ /* 0x000ea20000000a00 */
[----:B0-----:R-:W-:-:S02]  /*0080*/  IMAD R0, R0, UR5, R5 ;  /* 0x0000000500007c24 */ /* 0x001fc4000f8e0205 */
[----:B-1----:R-:W-:-:S03]  /*0090*/  IMAD R19, R19, UR4, R4 ;  /* 0x0000000413137c24 */ /* 0x002fc6000f8e0204 */
[----:B--2---:R-:W-:-:S04]  /*00a0*/  ISETP.GE.AND P0, PT, R0, R3, PT ;  /* 0x000000030000720c */ /* 0x004fc80003f06270 */
[----:B------:R-:W-:-:S13]  /*00b0*/  ISETP.GE.OR P0, PT, R19, R2, P0 ;  /* 0x000000021300720c */ /* 0x000fda0000706670 */
[----:B------:R-:W-:Y:S05]  /*00c0*/  @P0 EXIT ;  /* 0x000000000000094d */ /* 0x000fea0003800000 */
[----:B------:R-:W0:Y:S01]  /*00d0*/  LDC R2, c[0x0][0x3a0] ;  /* 0x0000e800ff027b82 */ /* 0x000e220000000800 */
[----:B------:R-:W1:Y:S01]  /*00e0*/  LDCU.64 UR4, c[0x0][0x358] ;  /* 0x00006b00ff0477ac */ /* 0x000e620008000a00 */
[----:B------:R-:W-:Y:S01]  /*00f0*/  HFMA2 R24, -RZ, RZ, 0, 0 ;  /* 0x00000000ff187431 */ /* 0x000fe200000001ff */
[----:B0-----:R-:W-:-:S13]  /*0100*/  ISETP.GE.AND P0, PT, R2, 0x1, PT ;  /* 0x000000010200780c */ /* 0x001fda0003f06270 */
[----:B-1----:R-:W-:Y:S05]  /*0110*/  @!P0 BRA `(.L_x_120) ;  /* 0x0000000400e08947 */ /* 0x002fea0003800000 */
[C---:B------:R-:W-:Y:S01]  /*0120*/  ISETP.GE.U32.AND P1, PT, R2.reuse, 0x8, PT ;  /* 0x000000080200780c */ /* 0x040fe20003f26070 */
[----:B------:R-:W-:Y:S01]  /*0130*/  IMAD R20, R19, R2, RZ ;  /* 0x0000000213147224 */ /* 0x000fe200078e02ff */
[----:B------:R-:W-:Y:S02]  /*0140*/  LOP3.LUT R27, R2, 0x7, RZ, 0xc0, !PT ;  /* 0x00000007021b7812 */ /* 0x000fe400078ec0ff */
[----:B------:R-:W-:Y:S02]  /*0150*/  MOV R24, RZ ;  /* 0x000000ff00187202 */ /* 0x000fe40000000f00 */
[----:B------:R-:W-:Y:S02]  /*0160*/  ISETP.NE.AND P0, PT, R27, RZ, PT ;  /* 0x000000ff1b00720c */ /* 0x000fe40003f05270 */
[----:B------:R-:W-:-:S05]  /*0170*/  MOV R21, RZ ;  /* 0x000000ff00157202 */ /* 0x000fca0000000f00 */
[----:B------:R-:W-:Y:S06]  /*0180*/  @!P1 BRA `(.L_x_121) ;  /* 0x0000000000c49947 */ /* 0x000fec0003800000 */
[----:B------:R-:W0:Y:S01]  /*0190*/  LDC.64 R4, c[0x0][0x380] ;  /* 0x0000e000ff047b82 */ /* 0x000e220000000a00 */
[----:B------:R-:W-:Y:S02]  /*01a0*/  LOP3.LUT R21, R2, 0x7ffffff8, RZ, 0xc0, !PT ;  /* 0x7ffffff802157812 */ /* 0x000fe400078ec0ff */
[----:B------:R-:W-:Y:S02]  /*01b0*/  MOV R24, RZ ;  /* 0x000000ff00187202 */ /* 0x000fe40000000f00 */
[----:B------:R-:W-:Y:S02]  /*01c0*/  MOV R18, R0 ;  /* 0x0000000000127202 */ /* 0x000fe40000000f00 */
[----:B------:R-:W-:Y:S01]  /*01d0*/  IADD3 R22, PT, PT, -R21, RZ, RZ ;  /* 0x000000ff15167210 */ /* 0x000fe20007ffe1ff */
[----:B0-----:R-:W-:-:S03]  /*01e0*/  IMAD.WIDE.U32 R4, R20, 0x4, R4 ;  /* 0x0000000414047825 */ /* 0x001fc600078e0004 */
[----:B------:R-:W-:-:S04]  /*01f0*/  IADD3 R6, P1, PT, R4, 0x10, RZ ;  /* 0x0000001004067810 */ /* 0x000fc80007f3e0ff */
[----:B------:R-:W-:-:S09]  /*0200*/  IADD3.X R7, PT, PT, RZ, R5, RZ, P1, !PT ;  /* 0x00000005ff077210 */ /* 0x000fd20000ffe4ff */
.L_x_122:
[----:B------:R-:W0:Y:S01]  /*0210*/  LDC.64 R16, c[0x0][0x388] ;  /* 0x0000e200ff107b82 */ /* 0x000e220000000a00 */
[----:B------:R-:W-:Y:S02]  /*0220*/  MOV R4, R6 ;  /* 0x0000000600047202 */ /* 0x000fe40000000f00 */
[----:B------:R-:W-:-:S05]  /*0230*/  MOV R5, R7 ;  /* 0x0000000700057202 */ /* 0x000fca0000000f00 */
[----:B------:R-:W2:Y:S04]  /*0240*/  LDG.E R25, desc[UR4][R4.64+-0x10] ;  /* 0xfffff00404197981 */ /* 0x000ea8000c1e1900 */
[----:B------:R-:W3:Y:S04]  /*0250*/  LDG.E R23, desc[UR4][R4.64+-0xc] ;  /* 0xfffff40404177981 */ /* 0x000ee8000c1e1900 */
[----:B------:R-:W4:Y:S04]  /*0260*/  LDG.E R29, desc[UR4][R4.64+-0x8] ;  /* 0xfffff804041d7981 */ /* 0x000f28000c1e1900 */
[----:B------:R-:W5:Y:S01]  /*0270*/  LDG.E R28, desc[UR4][R4.64+-0x4] ;  /* 0xfffffc04041c7981 */ /* 0x000f62000c1e1900 */
[----:B0-----:R-:W-:-:S05]  /*0280*/  IMAD.WIDE R16, R18, 0x4, R16 ;  /* 0x0000000412107825 */ /* 0x001fca00078e0210 */
[----:B------:R0:W2:Y:S01]  /*0290*/  LDG.E R26, desc[UR4][R16.64] ;  /* 0x00000004101a7981 */ /* 0x0000a2000c1e1900 */
[----:B------:R-:W-:-:S04]  /*02a0*/  IMAD.WIDE R14, R3, 0x4, R16 ;  /* 0x00000004030e7825 */ /* 0x000fc800078e0210 */
[C---:B------:R-:W-:Y:S02]  /*02b0*/  IMAD.WIDE R6, R3.reuse, 0x4, R14 ;  /* 0x0000000403067825 */ /* 0x040fe400078e020e */
[----:B------:R-:W3:Y:S02]  /*02c0*/  LDG.E R14, desc[UR4][R14.64] ;  /* 0x000000040e0e7981 */ /* 0x000ee4000c1e1900 */
[C---:B------:R-:W-:Y:S02]  /*02d0*/  IMAD.WIDE R10, R3.reuse, 0x4, R6 ;  /* 0x00000004030a7825 */ /* 0x040fe400078e0206 */
[----:B------:R-:W4:Y:S02]  /*02e0*/  LDG.E R6, desc[UR4][R6.64] ;  /* 0x0000000406067981 */ /* 0x000f24000c1e1900 */
[C---:B------:R-:W-:Y:S02]  /*02f0*/  IMAD.WIDE R8, R3.reuse, 0x4, R10 ;  /* 0x0000000403087825 */ /* 0x040fe400078e020a */
[----:B------:R-:W5:Y:S02]  /*0300*/  LDG.E R10, desc[UR4][R10.64] ;  /* 0x000000040a0a7981 */ /* 0x000f64000c1e1900 */
[----:B------:R-:W-:-:S02]  /*0310*/  IMAD.WIDE R12, R3, 0x4, R8 ;  /* 0x00000004030c7825 */ /* 0x000fc400078e0208 */
[----:B------:R-:W5:Y:S04]  /*0320*/  LDG.E R7, desc[UR4][R4.64] ;  /* 0x0000000404077981 */ /* 0x000f68000c1e1900 */
[----:B------:R-:W5:Y:S01]  /*0330*/  LDG.E R8, desc[UR4][R8.64] ;  /* 0x0000000408087981 */ /* 0x000f62000c1e1900 */
[----:B0-----:R-:W-:-:S03]  /*0340*/  IMAD.WIDE R16, R3, 0x4, R12 ;  /* 0x0000000403107825 */ /* 0x001fc600078e020c */
[----:B------:R-:W5:Y:S04]  /*0350*/  LDG.E R12, desc[UR4][R12.64] ;  /* 0x000000040c0c7981 */ /* 0x000f68000c1e1900 */
[----:B------:R-:W5:Y:S04]  /*0360*/  LDG.E R15, desc[UR4][R16.64] ;  /* 0x00000004100f7981 */ /* 0x000f68000c1e1900 */
[----:B------:R-:W5:Y:S04]  /*0370*/  LDG.E R9, desc[UR4][R4.64+0x4] ;  /* 0x0000040404097981 */ /* 0x000f68000c1e1900 */
[----:B------:R-:W5:Y:S01]  /*0380*/  LDG.E R11, desc[UR4][R4.64+0xc] ;  /* 0x00000c04040b7981 */ /* 0x000f62000c1e1900 */
[----:B--2---:R-:W-:Y:S01]  /*0390*/  FFMA R26, R25, R26, R24 ;  /* 0x0000001a191a7223 */ /* 0x004fe20000000018 */
[----:B------:R-:W-:-:S02]  /*03a0*/  IMAD.WIDE R24, R3, 0x4, R16 ;  /* 0x0000000403187825 */ /* 0x000fc400078e0210 */
[----:B------:R-:W2:Y:S04]  /*03b0*/  LDG.E R16, desc[UR4][R4.64+0x8] ;  /* 0x0000080404107981 */ /* 0x000ea8000c1e1900 */
[----:B------:R-:W2:Y:S01]  /*03c0*/  LDG.E R24, desc[UR4][R24.64] ;  /* 0x0000000418187981 */ /* 0x000ea2000c1e1900 */
[----:B---3--:R-:W-:Y:S01]  /*03d0*/  FFMA R14, R23, R14, R26 ;  /* 0x0000000e170e7223 */ /* 0x008fe2000000001a */
[----:B------:R-:W-:-:S03]  /*03e0*/  IADD3 R22, PT, PT, R22, 0x8, RZ ;  /* 0x0000000816167810 */ /* 0x000fc60007ffe0ff */
[----:B----4-:R-:W-:Y:S01]  /*03f0*/  FFMA R29, R29, R6, R14 ;  /* 0x000000061d1d7223 */ /* 0x010fe2000000000e */
[----:B------:R-:W-:-:S03]  /*0400*/  ISETP.NE.AND P1, PT, R22, RZ, PT ;  /* 0x000000ff1600720c */ /* 0x000fc60003f25270 */
[----:B-----5:R-:W-:Y:S01]  /*0410*/  FFMA R10, R28, R10, R29 ;  /* 0x0000000a1c0a7223 */ /* 0x020fe2000000001d */
[----:B------:R-:W-:-:S03]  /*0420*/  IADD3 R6, P2, PT, R4, 0x20, RZ ;  /* 0x0000002004067810 */ /* 0x000fc60007f5e0ff */
[----:B------:R-:W-:Y:S01]  /*0430*/  FFMA R8, R7, R8, R10 ;  /* 0x0000000807087223 */ /* 0x000fe2000000000a */
[----:B------:R-:W-:Y:S02]  /*0440*/  IADD3.X R7, PT, PT, RZ, R5, RZ, P2, !PT ;  /* 0x00000005ff077210 */ /* 0x000fe400017fe4ff */
[----:B------:R-:W-:Y:S01]  /*0450*/  LEA R18, R3, R18, 0x3 ;  /* 0x0000001203127211 */ /* 0x000fe200078e18ff */
[----:B------:R-:W-:-:S04]  /*0460*/  FFMA R9, R9, R12, R8 ;  /* 0x0000000c09097223 */ /* 0x000fc80000000008 */
[----:B--2---:R-:W-:-:S04]  /*0470*/  FFMA R16, R16, R15, R9 ;  /* 0x0000000f10107223 */ /* 0x004fc80000000009 */
[----:B------:R-:W-:Y:S01]  /*0480*/  FFMA R24, R11, R24, R16 ;  /* 0x000000180b187223 */ /* 0x000fe20000000010 */
[----:B------:R-:W-:Y:S06]  /*0490*/  @P1 BRA `(.L_x_122) ;  /* 0xfffffffc005c1947 */ /* 0x000fec000383ffff */
.L_x_121:
[----:B------:R-:W-:Y:S05]  /*04a0*/  @!P0 BRA `(.L_x_120) ;  /* 0x0000000000fc8947 */ /* 0x000fea0003800000 */
[----:B------:R-:W-:Y:S02]  /*04b0*/  ISETP.GE.U32.AND P1, PT, R27, 0x4, PT ;  /* 0x000000041b00780c */ /* 0x000fe40003f26070 */
[----:B------:R-:W-:-:S04]  /*04c0*/  LOP3.LUT R16, R2, 0x3, RZ, 0xc0, !PT ;  /* 0x0000000302107812 */ /* 0x000fc800078ec0ff */
[----:B------:R-:W-:-:S07]  /*04d0*/  ISETP.NE.AND P0, PT, R16, RZ, PT ;  /* 0x000000ff1000720c */ /* 0x000fce0003f05270 */
[----:B------:R-:W-:Y:S06]  /*04e0*/  @!P1 BRA `(.L_x_123) ;  /* 0x00000000006c9947 */ /* 0x000fec0003800000 */
[----:B------:R-:W0:Y:S01]  /*04f0*/  LDC.64 R6, c[0x0][0x388] ;  /* 0x0000e200ff067b82 */ /* 0x000e220000000a00 */
[----:B------:R-:W1:Y:S01]  /*0500*/  LDCU.64 UR6, c[0x0][0x380] ;  /* 0x00007000ff0677ac */ /* 0x000e620008000a00 */
[----:B------:R-:W-:Y:S01]  /*0510*/  IMAD R9, R21, R3, R0 ;  /* 0x0000000315097224 */ /* 0x000fe200078e0200 */
[CC--:B------:R-:W-:Y:S02]  /*0520*/  IADD3 R5, PT, PT, R20.reuse, R21.reuse, RZ ;  /* 0x0000001514057210 */ /* 0x0c0fe40007ffe0ff */
[----:B------:R-:W-:-:S03]  /*0530*/  IADD3 R10, P1, PT, R20, R21, RZ ;  /* 0x00000015140a7210 */ /* 0x000fc60007f3e0ff */
[----:B------:R-:W2:Y:S01]  /*0540*/  LDC.64 R14, c[0x0][0x380] ;  /* 0x0000e000ff0e7b82 */ /* 0x000ea20000000a00 */
[----:B0-----:R-:W-:-:S04]  /*0550*/  IMAD.WIDE R6, R9, 0x4, R6 ;  /* 0x0000000409067825 */ /* 0x001fc800078e0206 */
[----:B------:R-:W-:Y:S02]  /*0560*/  IMAD.WIDE R8, R3, 0x4, R6 ;  /* 0x0000000403087825 */ /* 0x000fe400078e0206 */
[----:B------:R-:W3:Y:S02]  /*0570*/  LDG.E R6, desc[UR4][R6.64] ;  /* 0x0000000406067981 */ /* 0x000ee4000c1e1900 */
[----:B--2---:R-:W-:Y:S01]  /*0580*/  IMAD.WIDE.U32 R14, R5, 0x4, R14 ;  /* 0x00000004050e7825 */ /* 0x004fe200078e000e */
[----:B------:R-:W-:Y:S02]  /*0590*/  IADD3.X R5, PT, PT, RZ, RZ, RZ, P1, !PT ;  /* 0x000000ffff057210 */ /* 0x000fe40000ffe4ff */
[----:B-1----:R-:W-:-:S03]  /*05a0*/  LEA R4, P1, R10, UR6, 0x2 ;  /* 0x000000060a047c11 */ /* 0x002fc6000f8210ff */
[----:B------:R-:W3:Y:S01]  /*05b0*/  LDG.E R15, desc[UR4][R14.64] ;  /* 0x000000040e0f7981 */ /* 0x000ee2000c1e1900 */
[----:B------:R-:W-:Y:S01]  /*05c0*/  LEA.HI.X R5, R10, UR7, R5, 0x2, P1 ;  /* 0x000000070a057c11 */ /* 0x000fe200088f1405 */
[C---:B------:R-:W-:Y:S02]  /*05d0*/  IMAD.WIDE R10, R3.reuse, 0x4, R8 ;  /* 0x00000004030a7825 */ /* 0x040fe400078e0208 */
[----:B------:R-:W2:Y:S04]  /*05e0*/  LDG.E R8, desc[UR4][R8.64] ;  /* 0x0000000408087981 */ /* 0x000ea8000c1e1900 */
[----:B------:R-:W2:Y:S01]  /*05f0*/  LDG.E R17, desc[UR4][R4.64+0x4] ;  /* 0x0000040404117981 */ /* 0x000ea2000c1e1900 */
[----:B------:R-:W-:-:S03]  /*0600*/  IMAD.WIDE R12, R3, 0x4, R10 ;  /* 0x00000004030c7825 */ /* 0x000fc600078e020a */
[----:B------:R-:W4:Y:S04]  /*0610*/  LDG.E R22, desc[UR4][R10.64] ;  /* 0x000000040a167981 */ /* 0x000f28000c1e1900 */
[----:B------:R-:W4:Y:S04]  /*0620*/  LDG.E R18, desc[UR4][R4.64+0x8] ;  /* 0x0000080404127981 */ /* 0x000f28000c1e1900 */
[----:B------:R-:W5:Y:S04]  /*0630*/  LDG.E R26, desc[UR4][R4.64+0xc] ;  /* 0x00000c04041a7981 */ /* 0x000f68000c1e1900 */
[----:B------:R-:W5:Y:S01]  /*0640*/  LDG.E R12, desc[UR4][R12.64] ;  /* 0x000000040c0c7981 */ /* 0x000f62000c1e1900 */
[----:B------:R-:W-:Y:S01]  /*0650*/  IADD3 R21, PT, PT, R21, 0x4, RZ ;  /* 0x0000000415157810 */ /* 0x000fe20007ffe0ff */
[----:B---3--:R-:W-:-:S04]  /*0660*/  FFMA R24, R15, R6, R24 ;  /* 0x000000060f187223 */ /* 0x008fc80000000018 */
[----:B--2---:R-:W-:-:S04]  /*0670*/  FFMA R17, R17, R8, R24 ;  /* 0x0000000811117223 */ /* 0x004fc80000000018 */
[----:B----4-:R-:W-:-:S04]  /*0680*/  FFMA R17, R18, R22, R17 ;  /* 0x0000001612117223 */ /* 0x010fc80000000011 */
[----:B-----5:R-:W-:-:S07]  /*0690*/  FFMA R24, R26, R12, R17 ;  /* 0x0000000c1a187223 */ /* 0x020fce0000000011 */
.L_x_123:
[----:B------:R-:W-:Y:S05]  /*06a0*/  @!P0 BRA `(.L_x_120) ;  /* 0x00000000007c8947 */ /* 0x000fea0003800000 */
[----:B------:R-:W-:Y:S01]  /*06b0*/  ISETP.NE.AND P1, PT, R16, 0x1, PT ;  /* 0x000000011000780c */ /* 0x000fe20003f25270 */
[----:B------:R-:W0:Y:S01]  /*06c0*/  LDC.64 R12, c[0x0][0x380] ;  /* 0x0000e000ff0c7b82 */ /* 0x000e220000000a00 */
[----:B------:R-:W-:-:S04]  /*06d0*/  LOP3.LUT R2, R2, 0x1, RZ, 0xc0, !PT ;  /* 0x0000000102027812 */ /* 0x000fc800078ec0ff */
[----:B------:R-:W-:-:S03]  /*06e0*/  ISETP.NE.U32.AND P0, PT, R2, 0x1, PT ;  /* 0x000000010200780c */ /* 0x000fc60003f05070 */
[----:B------:R-:W1:Y:S04]  /*06f0*/  LDC.64 R10, c[0x0][0x388] ;  /* 0x0000e200ff0a7b82 */ /* 0x000e680000000a00 */
[CC--:B------:R-:W-:Y:S02]  /*0700*/  @P1 IADD3 R15, PT, PT, R20.reuse, R21.reuse, RZ ;  /* 0x00000015140f1210 */ /* 0x0c0fe40007ffe0ff */
[----:B------:R-:W-:Y:S02]  /*0710*/  @P1 IADD3 R2, P2, PT, R20, R21, RZ ;  /* 0x0000001514021210 */ /* 0x000fe40007f5e0ff */
[----:B------:R-:W2:Y:S02]  /*0720*/  @P1 LDC.64 R4, c[0x0][0x380] ;  /* 0x0000e000ff041b82 */ /* 0x000ea40000000a00 */
[----:B------:R-:W-:-:S06]  /*0730*/  @P1 IADD3.X R14, PT, PT, RZ, RZ, RZ, P2, !PT ;  /* 0x000000ffff0e1210 */ /* 0x000fcc00017fe4ff */
[----:B------:R-:W3:Y:S01]  /*0740*/  LDC.64 R6, c[0x0][0x380] ;  /* 0x0000e000ff067b82 */ /* 0x000ee20000000a00 */
[----:B0-----:R-:W-:-:S04]  /*0750*/  @P1 IMAD.WIDE.U32 R12, R15, 0x4, R12 ;  /* 0x000000040f0c1825 */ /* 0x001fc800078e000c */
[C---:B------:R-:W-:Y:S01]  /*0760*/  @P1 IMAD R15, R21.reuse, R3, R0 ;  /* 0x00000003150f1224 */ /* 0x040fe200078e0200 */
[----:B------:R-:W-:Y:S01]  /*0770*/  @P1 IADD3 R21, PT, PT, R21, 0x2, RZ ;  /* 0x0000000215151810 */ /* 0x000fe20007ffe0ff */
[----:B------:R-:W4:Y:S01]  /*0780*/  @P1 LDG.E R13, desc[UR4][R12.64] ;  /* 0x000000040c0d1981 */ /* 0x000f22000c1e1900 */
[----:B------:R-:W0:Y:S01]  /*0790*/  LDC.64 R8, c[0x0][0x388] ;  /* 0x0000e200ff087b82 */ /* 0x000e220000000a00 */
[----:B-1----:R-:W-:Y:S01]  /*07a0*/  @P1 IMAD.WIDE R10, R15, 0x4, R10 ;  /* 0x000000040f0a1825 */ /* 0x002fe200078e020a */
[----:B------:R-:W-:Y:S02]  /*07b0*/  @!P0 IADD3 R17, PT, PT, R20, R21, RZ ;  /* 0x0000001514118210 */ /* 0x000fe40007ffe0ff */
[----:B--2---:R-:W-:Y:S01]  /*07c0*/  @P1 LEA R4, P2, R2, R4, 0x2 ;  /* 0x0000000402041211 */ /* 0x004fe200078410ff */
[----:B------:R-:W-:-:S03]  /*07d0*/  @!P0 IMAD R21, R21, R3, R0 ;  /* 0x0000000315158224 */ /* 0x000fc600078e0200 */
[----:B------:R-:W-:Y:S01]  /*07e0*/  @P1 LEA.HI.X R5, R2, R5, R14, 0x2, P2 ;  /* 0x0000000502051211 */ /* 0x000fe200010f140e */
[----:B------:R-:W-:Y:S01]  /*07f0*/  @P1 IMAD.WIDE R14, R3, 0x4, R10 ;  /* 0x00000004030e1825 */ /* 0x000fe200078e020a */
[----:B------:R-:W4:Y:S03]  /*0800*/  @P1 LDG.E R2, desc[UR4][R10.64] ;  /* 0x000000040a021981 */ /* 0x000f26000c1e1900 */
[----:B---3--:R-:W-:Y:S01]  /*0810*/  @!P0 IMAD.WIDE.U32 R6, R17, 0x4, R6 ;  /* 0x0000000411068825 */ /* 0x008fe200078e0006 */
[----:B------:R-:W2:Y:S04]  /*0820*/  @P1 LDG.E R5, desc[UR4][R4.64+0x4] ;  /* 0x0000040404051981 */ /* 0x000ea8000c1e1900 */
[----:B------:R-:W2:Y:S01]  /*0830*/  @P1 LDG.E R14, desc[UR4][R14.64] ;  /* 0x000000040e0e1981 */ /* 0x000ea2000c1e1900 */
[----:B0-----:R-:W-:-:S03]  /*0840*/  @!P0 IMAD.WIDE R8, R21, 0x4, R8 ;  /* 0x0000000415088825 */ /* 0x001fc600078e0208 */
[----:B------:R-:W3:Y:S04]  /*0850*/  @!P0 LDG.E R7, desc[UR4][R6.64] ;  /* 0x0000000406078981 */ /* 0x000ee8000c1e1900 */
[----:B------:R-:W3:Y:S01]  /*0860*/  @!P0 LDG.E R8, desc[UR4][R8.64] ;  /* 0x0000000408088981 */ /* 0x000ee2000c1e1900 */
[----:B----4-:R-:W-:-:S04]  /*0870*/  @P1 FFMA R2, R13, R2, R24 ;  /* 0x000000020d021223 */ /* 0x010fc80000000018 */
[----:B--2---:R-:W-:-:S04]  /*0880*/  @P1 FFMA R24, R5, R14, R2 ;  /* 0x0000000e05181223 */ /* 0x004fc80000000002 */
[----:B---3--:R-:W-:-:S07]  /*0890*/  @!P0 FFMA R24, R7, R8, R24 ;  /* 0x0000000807188223 */ /* 0x008fce0000000018 */
.L_x_120:
[----:B------:R-:W0:Y:S01]  /*08a0*/  LDC.64 R4, c[0x0][0x390] ;  /* 0x0000e400ff047b82 */ /* 0x000e220000000a00 */
[----:B------:R-:W-:-:S04]  /*08b0*/  IMAD R3, R19, R3, R0 ;  /* 0x0000000313037224 */ /* 0x000fc800078e0200 */
[----:B0-----:R-:W-:-:S05]  /*08c0*/  IMAD.WIDE R2, R3, 0x4, R4 ;  /* 0x0000000403027825 */ /* 0x001fca00078e0204 */
[----:B------:R-:W-:Y:S01]  /*08d0*/  STG.E desc[UR4][R2.64], R24 ;  /* 0x0000001802007986 */ /* 0x000fe2000c101904 */
[----:B------:R-:W-:Y:S05]  /*08e0*/  EXIT ;  /* 0x000000000000794d */ /* 0x000fea0003800000 */
.L_x_124:
        /* <DEDUP_REMOVED lines=9> */
.L_x_133:


//--------------------- .nv.shared._Z19add_residual_kernelPfS_S_i --------------------------
	.section	.nv.shared._Z19add_residual_kernelPfS_S_i,"aw",@nobits
	.sectionflags	@""
	.align	16
	.zero		1024


//--------------------- .nv.shared.reserved.0     --------------------------
	.section	.nv.shared.reserved.0,"aw",@nobits
	.weak		__nv_reservedSMEM_offset_0_alias
	.size		__nv_reservedSMEM_offset_0_alias, 0, 64
	.other		__nv_reservedSMEM_offset_0_alias,@"STO_CUDA_RESERVED_SHARED STV_DEFAULT"
__nv_reservedSMEM_offset_0_alias:
	.zero		0
	.zero		64


//--------------------- .nv.shared._Z21self_attention_kernelPfS_S_S_iiii --------------------------
	.section	.nv.shared._Z21self_attention_kernelPfS_S_S_iiii,"aw",@nobits
	.sectionflags	@""
	.align	16
	.zero		1024


//--------------------- .nv.shared._Z11gelu_kernelPfS_i --------------------------
	.section	.nv.shared._Z11gelu_kernelPfS_i,"aw",@nobits
	.sectionflags	@""
	.align	16
	.zero		1024


//--------------------- .nv.shared._Z17layer_norm_kernelPfS_S_S_i --------------------------
	.section	.nv.shared._Z17layer_norm_kernelPfS_S_S_i,"aw",@nobits
	.sectionflags	@""
	.align	16
.nv.shared._Z17layer_norm_kernelPfS_S_S_i:
	.zero		2064


//--------------------- .nv.shared._Z13matmul_kernelPfS_S_iii --------------------------
	.section	.nv.shared._Z13matmul_kernelPfS_S_iii,"aw",@nobits
	.sectionflags	@""
	.align	16
	.zero		1024


//--------------------- .nv.constant0._Z19add_residual_kernelPfS_S_i --------------------------
	.section	.nv.constant0._Z19add_residual_kernelPfS_S_i,"a",@progbits
	.sectionflags	@""
	.align	4
.nv.constant0._Z19add_residual_kernelPfS_S_i:
	.zero		924


//--------------------- .nv.constant0._Z21self_attention_kernelPfS_S_S_iiii --------------------------
	.section	.nv.constant0._Z21self_attention_kernelPfS_S_S_iiii,"a",@progbits
	.sectionflags	@""
	.align	4
.nv.constant0._Z21self_attention_kernelPfS_S_S_iiii:
	.zero		944


//--------------------- .nv.constant0._Z11gelu_kernelPfS_i --------------------------
	.section	.nv.constant0._Z11gelu_kernelPfS_i,"a",@progbits
	.sectionflags	@""
	.align	4
.nv.constant0._Z11gelu_kernelPfS_i:
	.zero		916


//--------------------- .nv.constant0._Z17layer_norm_kernelPfS_S_S_i --------------------------
	.section	.nv.constant0._Z17layer_norm_kernelPfS_S_S_i,"a",@progbits
	.sectionflags	@""
	.align	4
.nv.constant0._Z17layer_norm_kernelPfS_S_S_i:
	.zero		932


//--------------------- .nv.constant0._Z13matmul_kernelPfS_S_iii --------------------------
	.section	.nv.constant0._Z13matmul_kernelPfS_S_iii,"a",@progbits
	.sectionflags	@""
	.align	4
.nv.constant0._Z13matmul_kernelPfS_S_iii:
	.zero		932


//--------------------- SYMBOLS --------------------------

	.type		.nv.reservedSmem.offset0,@object
	.size		.nv.reservedSmem.offset0,0x4
	.type		.nv.reservedSmem.cap,@object
	.size		.nv.reservedSmem.cap,0x4
